//
// Generated by NVIDIA NVVM Compiler
//
// Compiler Build ID: CL-36424714
// Cuda compilation tools, release 13.0, V13.0.88
// Based on NVVM 20.0.0
//

.version 9.0
.target sm_100
.address_size 64

	// .globl	candidate0
// _ZZ10candidate0E15pad_temp_shared has been demoted
// _ZZ10candidate0E13kernel_shared has been demoted

.visible .entry candidate0(
	.param .u64 .ptr .align 1 candidate0_param_0,
	.param .u64 .ptr .align 1 candidate0_param_1,
	.param .u64 .ptr .align 1 candidate0_param_2
)
.maxntid 28
{
	.reg .pred 	%p<60>;
	.reg .b16 	%rs<25>;
	.reg .b32 	%r<149>;
	.reg .b32 	%f<570>;
	.reg .b64 	%rd<51>;
	// demoted variable
	.shared .align 4 .b8 _ZZ10candidate0E15pad_temp_shared[1824];
	// demoted variable
	.shared .align 4 .b8 _ZZ10candidate0E13kernel_shared[288];
	ld.param.u64 	%rd4, [candidate0_param_0];
	ld.param.u64 	%rd5, [candidate0_param_1];
	ld.param.u64 	%rd3, [candidate0_param_2];
	cvta.to.global.u64 	%rd1, %rd5;
	cvta.to.global.u64 	%rd2, %rd4;
	mov.u32 	%r34, %ctaid.x;
	mul.hi.u32 	%r35, %r34, -1840700269;
	shr.u32 	%r26, %r35, 7;
	mul.lo.s32 	%r36, %r26, 224;
	sub.s32 	%r1, %r34, %r36;
	and.b32  	%r37, %r34, 1;
	setp.eq.b32 	%p6, %r37, 1;
	mov.u32 	%r2, %tid.x;
	setp.ne.s32 	%p7, %r2, 0;
	or.pred  	%p1, %p7, %p6;
	shr.u32 	%r38, %r1, 1;
	mul.lo.s32 	%r3, %r38, 448;
	selp.b32 	%r39, 112, 0, %p6;
	shl.b32 	%r40, %r2, 2;
	add.s32 	%r10, %r40, %r39;
	add.s32 	%r41, %r10, -225;
	add.s32 	%r4, %r41, %r3;
	shl.b32 	%r42, %r2, 4;
	mov.u32 	%r43, _ZZ10candidate0E15pad_temp_shared;
	add.s32 	%r5, %r43, %r42;
	and.b32  	%r44, %r1, 254;
	add.s32 	%r45, %r40, -2;
	setp.eq.s32 	%p8, %r2, 0;
	selp.b32 	%r46, 112, %r45, %p8;
	add.s32 	%r6, %r46, %r39;
	selp.b32 	%r47, -1, -225, %p7;
	add.s32 	%r48, %r47, %r39;
	add.s32 	%r49, %r48, %r3;
	add.s32 	%r7, %r49, %r46;
	add.s32 	%r50, %r40, -1;
	selp.b32 	%r51, 113, %r50, %p8;
	add.s32 	%r8, %r51, %r39;
	add.s32 	%r9, %r49, %r51;
	add.s32 	%r52, %r40, -4;
	selp.b32 	%r53, 110, %r52, %p8;
	setp.ne.s32 	%p9, %r53, 0;
	or.pred  	%p10, %p9, %p6;
	add.s32 	%r54, %r53, %r39;
	setp.lt.u32 	%p11, %r54, 225;
	cvt.u16.u32 	%rs1, %r2;
	mul.lo.s16 	%rs2, %rs1, 18;
	add.s16 	%rs3, %rs2, 1008;
	shr.u16 	%rs4, %rs3, 9;
	mul.wide.u16 	%r56, %rs4, 224;
	add.s32 	%r57, %r54, -225;
	add.s32 	%r11, %r57, %r56;
	add.s32 	%r58, %r40, -3;
	selp.b32 	%r59, 111, %r58, %p8;
	add.s32 	%r12, %r59, %r39;
	add.s32 	%r60, %r12, -225;
	add.s32 	%r13, %r60, %r56;
	add.s16 	%rs5, %rs2, 1017;
	shr.u16 	%rs6, %rs5, 9;
	mul.wide.u16 	%r61, %rs6, 224;
	add.s32 	%r62, %r6, %r61;
	add.s32 	%r14, %r62, -225;
	add.s32 	%r63, %r8, %r61;
	add.s32 	%r15, %r63, -225;
	shl.b16 	%rs7, %rs1, 1;
	add.s16 	%rs8, %rs7, -88;
	and.b16  	%rs9, %rs8, 254;
	mul.lo.s16 	%rs10, %rs9, 9;
	shr.u16 	%rs11, %rs10, 9;
	cvt.u32.u16 	%r64, %rs11;
	add.s32 	%r65, %r44, %r64;
	setp.gt.u32 	%p12, %r65, 224;
	setp.lt.u32 	%p13, %r2, 2;
	selp.b32 	%r66, 108, -6, %p13;
	neg.s32 	%r67, %r40;
	setp.ne.s32 	%p14, %r66, %r67;
	or.pred  	%p15, %p14, %p6;
	add.s32 	%r68, %r10, %r66;
	setp.gt.u32 	%p17, %r68, 224;
	not.pred 	%p18, %p15;
	mul.wide.u16 	%r70, %rs11, 224;
	add.s32 	%r71, %r68, %r70;
	add.s32 	%r16, %r71, -225;
	selp.b32 	%r72, 109, -5, %p13;
	add.s32 	%r73, %r10, %r72;
	setp.gt.u32 	%p19, %r73, 224;
	add.s32 	%r75, %r73, %r70;
	add.s32 	%r17, %r75, -225;
	add.s16 	%rs12, %rs7, -87;
	and.b16  	%rs13, %rs12, 255;
	mul.lo.s16 	%rs14, %rs13, 9;
	shr.u16 	%rs15, %rs14, 9;
	cvt.u32.u16 	%r76, %rs15;
	add.s32 	%r77, %r44, %r76;
	setp.lt.u32 	%p20, %r77, 225;
	and.pred  	%p21, %p10, %p20;
	and.pred  	%p2, %p21, %p11;
	mul.wide.u16 	%r78, %rs15, 224;
	add.s32 	%r18, %r57, %r78;
	max.u32 	%r79, %r12, %r77;
	setp.gt.u32 	%p3, %r79, 224;
	add.s32 	%r19, %r60, %r78;
	add.s16 	%rs16, %rs7, 224;
	mul.hi.u16 	%rs17, %rs16, 1150;
	cvt.u32.u16 	%r80, %rs17;
	add.s32 	%r20, %r44, %r80;
	mul.wide.u16 	%r81, %rs17, 224;
	add.s32 	%r82, %r41, %r81;
	add.s32 	%r21, %r82, 106;
	add.s32 	%r22, %r82, 107;
	add.s16 	%rs18, %rs7, 225;
	mul.hi.u16 	%rs19, %rs18, 1150;
	cvt.u32.u16 	%r83, %rs19;
	add.s32 	%r23, %r44, %r83;
	mul.wide.u16 	%r84, %rs19, 224;
	add.s32 	%r85, %r41, %r84;
	add.s32 	%r24, %r85, 108;
	mov.u32 	%r86, _ZZ10candidate0E13kernel_shared;
	mad.lo.s32 	%r25, %r2, 12, %r86;
	mul.lo.s16 	%rs20, %rs1, 86;
	shr.u16 	%rs21, %rs20, 8;
	mul.wide.u16 	%r87, %rs21, 27;
	mad.lo.s32 	%r88, %r26, 216, %r87;
	mul.lo.s16 	%rs22, %rs21, 3;
	sub.s16 	%rs23, %rs1, %rs22;
	mul.lo.s16 	%rs24, %rs23, 3;
	cvt.u32.u16 	%r89, %rs24;
	and.b32  	%r90, %r89, 255;
	add.s32 	%r27, %r88, %r90;
	or.pred  	%p22, %p12, %p18;
	or.pred  	%p4, %p22, %p17;
	or.pred  	%p5, %p12, %p19;
	mov.b32 	%r147, 0;
	mov.f32 	%f506, 0f00000000;
	not.pred 	%p48, %p2;
	mov.f32 	%f507, %f506;
	mov.f32 	%f508, %f506;
	mov.f32 	%f509, %f506;
	mov.f32 	%f510, %f506;
	mov.f32 	%f511, %f506;
	mov.f32 	%f512, %f506;
	mov.f32 	%f513, %f506;
	mov.f32 	%f514, %f506;
	mov.f32 	%f515, %f506;
	mov.f32 	%f516, %f506;
	mov.f32 	%f517, %f506;
	mov.f32 	%f518, %f506;
	mov.f32 	%f519, %f506;
	mov.f32 	%f520, %f506;
	mov.f32 	%f521, %f506;
	mov.f32 	%f522, %f506;
	mov.f32 	%f523, %f506;
	mov.f32 	%f524, %f506;
	mov.f32 	%f525, %f506;
	mov.f32 	%f526, %f506;
	mov.f32 	%f527, %f506;
	mov.f32 	%f528, %f506;
	mov.f32 	%f529, %f506;
	mov.f32 	%f530, %f506;
	mov.f32 	%f531, %f506;
	mov.f32 	%f532, %f506;
	mov.f32 	%f533, %f506;
	mov.f32 	%f534, %f506;
	mov.f32 	%f535, %f506;
	mov.f32 	%f536, %f506;
	mov.f32 	%f537, %f506;
	mov.f32 	%f538, %f506;
	mov.f32 	%f539, %f506;
	mov.f32 	%f540, %f506;
	mov.f32 	%f541, %f506;
	mov.f32 	%f542, %f506;
	mov.f32 	%f543, %f506;
	mov.f32 	%f544, %f506;
	mov.f32 	%f545, %f506;
	mov.f32 	%f546, %f506;
	mov.f32 	%f547, %f506;
	mov.f32 	%f548, %f506;
	mov.f32 	%f549, %f506;
	mov.f32 	%f550, %f506;
	mov.f32 	%f551, %f506;
	mov.f32 	%f552, %f506;
	mov.f32 	%f553, %f506;
	mov.f32 	%f554, %f506;
	mov.f32 	%f555, %f506;
	mov.f32 	%f556, %f506;
	mov.f32 	%f557, %f506;
	mov.f32 	%f558, %f506;
	mov.f32 	%f559, %f506;
	mov.f32 	%f560, %f506;
	mov.f32 	%f561, %f506;
	mov.f32 	%f562, %f506;
	mov.f32 	%f563, %f506;
	mov.f32 	%f564, %f506;
	mov.f32 	%f565, %f506;
	mov.f32 	%f566, %f506;
	mov.f32 	%f567, %f506;
	mov.f32 	%f568, %f506;
	mov.f32 	%f569, %f506;
$L__BB0_1:
	bar.sync 	0;
	setp.lt.u32 	%p23, %r1, 2;
	not.pred 	%p24, %p1;
	mov.f32 	%f487, 0f00000000;
	or.pred  	%p25, %p23, %p24;
	@%p25 bra 	$L__BB0_3;
	mad.lo.s32 	%r91, %r147, 50176, %r4;
	mul.wide.u32 	%rd6, %r91, 4;
	add.s64 	%rd7, %rd2, %rd6;
	ld.global.nc.f32 	%f487, [%rd7];
$L__BB0_3:
	st.shared.f32 	[%r5], %f487;
	mov.f32 	%f488, 0f00000000;
	@%p23 bra 	$L__BB0_5;
	mad.lo.s32 	%r92, %r147, 50176, %r4;
	add.s32 	%r93, %r92, 1;
	mul.wide.u32 	%rd8, %r93, 4;
	add.s64 	%rd9, %rd2, %rd8;
	ld.global.nc.f32 	%f488, [%rd9];
$L__BB0_5:
	setp.lt.u32 	%p27, %r1, 2;
	st.shared.f32 	[%r5+4], %f488;
	mov.f32 	%f489, 0f00000000;
	@%p27 bra 	$L__BB0_7;
	mad.lo.s32 	%r94, %r147, 50176, %r4;
	add.s32 	%r95, %r94, 2;
	mul.wide.u32 	%rd10, %r95, 4;
	add.s64 	%rd11, %rd2, %rd10;
	ld.global.nc.f32 	%f489, [%rd11];
$L__BB0_7:
	st.shared.f32 	[%r5+8], %f489;
	mov.f32 	%f490, 0f00000000;
	@%p27 bra 	$L__BB0_9;
	mad.lo.s32 	%r96, %r147, 50176, %r4;
	add.s32 	%r97, %r96, 3;
	mul.wide.u32 	%rd12, %r97, 4;
	add.s64 	%rd13, %rd2, %rd12;
	ld.global.nc.f32 	%f490, [%rd13];
$L__BB0_9:
	st.shared.f32 	[%r5+12], %f490;
	and.b32  	%r98, %r1, 254;
	setp.ne.s32 	%p29, %r2, 0;
	selp.u32 	%r99, 1, 0, %p29;
	or.b32  	%r100, %r98, %r99;
	setp.eq.s32 	%p30, %r100, 0;
	setp.gt.u32 	%p31, %r6, 224;
	or.pred  	%p32, %p30, %p31;
	mov.f32 	%f491, 0f00000000;
	@%p32 bra 	$L__BB0_11;
	mad.lo.s32 	%r102, %r147, 50176, %r7;
	mul.wide.s32 	%rd14, %r102, 4;
	add.s64 	%rd15, %rd2, %rd14;
	ld.global.nc.f32 	%f491, [%rd15];
$L__BB0_11:
	st.shared.f32 	[%r5+448], %f491;
	and.b32  	%r103, %r1, 254;
	setp.ne.s32 	%p33, %r2, 0;
	selp.u32 	%r104, 1, 0, %p33;
	or.b32  	%r105, %r103, %r104;
	setp.eq.s32 	%p34, %r105, 0;
	setp.gt.u32 	%p35, %r8, 224;
	or.pred  	%p36, %p34, %p35;
	mov.f32 	%f492, 0f00000000;
	@%p36 bra 	$L__BB0_13;
	mad.lo.s32 	%r107, %r147, 50176, %r9;
	mul.wide.s32 	%rd16, %r107, 4;
	add.s64 	%rd17, %rd2, %rd16;
	ld.global.nc.f32 	%f492, [%rd17];
$L__BB0_13:
	st.shared.f32 	[%r5+452], %f492;
	mov.f32 	%f493, 0f00000000;
	@%p24 bra 	$L__BB0_15;
	mad.lo.s32 	%r108, %r147, 50176, %r4;
	add.s32 	%r109, %r108, 224;
	mul.wide.s32 	%rd18, %r109, 4;
	add.s64 	%rd19, %rd2, %rd18;
	ld.global.nc.f32 	%f493, [%rd19];
$L__BB0_15:
	st.shared.f32 	[%r5+456], %f493;
	mad.lo.s32 	%r29, %r147, 50176, %r3;
	add.s32 	%r110, %r10, %r29;
	mul.wide.u32 	%rd20, %r110, 4;
	add.s64 	%rd21, %rd2, %rd20;
	ld.global.nc.f32 	%f240, [%rd21];
	st.shared.f32 	[%r5+460], %f240;
	setp.eq.s32 	%p38, %r2, 0;
	shl.b32 	%r111, %r2, 2;
	add.s32 	%r112, %r111, -4;
	selp.b32 	%r113, 110, %r112, %p38;
	setp.eq.s32 	%p39, %r113, 0;
	mov.u32 	%r114, %ctaid.x;
	and.b32  	%r115, %r114, 1;
	setp.eq.b32 	%p40, %r115, 1;
	not.pred 	%p41, %p40;
	and.pred  	%p42, %p39, %p41;
	selp.b32 	%r116, 112, 0, %p40;
	add.s32 	%r117, %r113, %r116;
	setp.gt.u32 	%p43, %r117, 224;
	mov.f32 	%f494, 0f00000000;
	or.pred  	%p44, %p42, %p43;
	@%p44 bra 	$L__BB0_17;
	add.s32 	%r119, %r11, %r29;
	mul.wide.s32 	%rd22, %r119, 4;
	add.s64 	%rd23, %rd2, %rd22;
	ld.global.nc.f32 	%f494, [%rd23];
$L__BB0_17:
	setp.gt.u32 	%p45, %r12, 224;
	st.shared.f32 	[%r5+896], %f494;
	mov.f32 	%f495, 0f00000000;
	@%p45 bra 	$L__BB0_19;
	add.s32 	%r120, %r13, %r29;
	mul.wide.s32 	%rd24, %r120, 4;
	add.s64 	%rd25, %rd2, %rd24;
	ld.global.nc.f32 	%f495, [%rd25];
$L__BB0_19:
	setp.gt.u32 	%p46, %r6, 224;
	st.shared.f32 	[%r5+900], %f495;
	mov.f32 	%f496, 0f00000000;
	@%p46 bra 	$L__BB0_21;
	add.s32 	%r121, %r14, %r29;
	mul.wide.s32 	%rd26, %r121, 4;
	add.s64 	%rd27, %rd2, %rd26;
	ld.global.nc.f32 	%f496, [%rd27];
$L__BB0_21:
	setp.gt.u32 	%p47, %r8, 224;
	st.shared.f32 	[%r5+904], %f496;
	mov.f32 	%f497, 0f00000000;
	@%p47 bra 	$L__BB0_23;
	add.s32 	%r122, %r15, %r29;
	mul.wide.s32 	%rd28, %r122, 4;
	add.s64 	%rd29, %rd2, %rd28;
	ld.global.nc.f32 	%f497, [%rd29];
$L__BB0_23:
	st.shared.f32 	[%r5+908], %f497;
	mov.f32 	%f498, 0f00000000;
	@%p4 bra 	$L__BB0_25;
	add.s32 	%r123, %r16, %r29;
	mul.wide.u32 	%rd30, %r123, 4;
	add.s64 	%rd31, %rd2, %rd30;
	ld.global.nc.f32 	%f498, [%rd31];
$L__BB0_25:
	st.shared.f32 	[%r5+1344], %f498;
	mov.f32 	%f499, 0f00000000;
	@%p5 bra 	$L__BB0_27;
	add.s32 	%r124, %r17, %r29;
	mul.wide.u32 	%rd32, %r124, 4;
	add.s64 	%rd33, %rd2, %rd32;
	ld.global.nc.f32 	%f499, [%rd33];
$L__BB0_27:
	st.shared.f32 	[%r5+1348], %f499;
	mov.f32 	%f500, 0f00000000;
	@%p48 bra 	$L__BB0_29;
	add.s32 	%r125, %r18, %r29;
	mul.wide.u32 	%rd34, %r125, 4;
	add.s64 	%rd35, %rd2, %rd34;
	ld.global.nc.f32 	%f500, [%rd35];
$L__BB0_29:
	st.shared.f32 	[%r5+1352], %f500;
	mov.f32 	%f501, 0f00000000;
	@%p3 bra 	$L__BB0_31;
	add.s32 	%r126, %r19, %r29;
	mul.wide.u32 	%rd36, %r126, 4;
	add.s64 	%rd37, %rd2, %rd36;
	ld.global.nc.f32 	%f501, [%rd37];
$L__BB0_31:
	setp.gt.u32 	%p49, %r2, 1;
	st.shared.f32 	[%r5+1356], %f501;
	@%p49 bra 	$L__BB0_41;
	setp.gt.u32 	%p51, %r20, 224;
	mov.f32 	%f502, 0f00000000;
	@%p51 bra 	$L__BB0_34;
	add.s32 	%r127, %r21, %r29;
	mul.wide.u32 	%rd38, %r127, 4;
	add.s64 	%rd39, %rd2, %rd38;
	ld.global.nc.f32 	%f502, [%rd39];
$L__BB0_34:
	st.shared.f32 	[%r5+1792], %f502;
	mov.f32 	%f503, 0f00000000;
	@%p51 bra 	$L__BB0_36;
	add.s32 	%r128, %r22, %r29;
	mul.wide.u32 	%rd40, %r128, 4;
	add.s64 	%rd41, %rd2, %rd40;
	ld.global.nc.f32 	%f503, [%rd41];
$L__BB0_36:
	setp.gt.u32 	%p53, %r23, 224;
	st.shared.f32 	[%r5+1796], %f503;
	mov.f32 	%f504, 0f00000000;
	@%p53 bra 	$L__BB0_38;
	add.s32 	%r129, %r24, %r29;
	mul.wide.u32 	%rd42, %r129, 4;
	add.s64 	%rd43, %rd2, %rd42;
	ld.global.nc.f32 	%f504, [%rd43];
$L__BB0_38:
	st.shared.f32 	[%r5+1800], %f504;
	setp.gt.u32 	%p54, %r23, 224;
	shl.b32 	%r130, %r2, 2;
	mov.u32 	%r131, %ctaid.x;
	and.b32  	%r132, %r131, 1;
	setp.eq.b32 	%p55, %r132, 1;
	selp.b32 	%r133, 112, 0, %p55;
	add.s32 	%r134, %r130, %r133;
	add.s32 	%r136, %r134, -116;
	setp.lt.u32 	%p56, %r136, -225;
	or.pred  	%p57, %p54, %p56;
	mov.f32 	%f505, 0f00000000;
	@%p57 bra 	$L__BB0_40;
	add.s32 	%r137, %r24, %r29;
	add.s32 	%r138, %r137, 1;
	mul.wide.u32 	%rd44, %r138, 4;
	add.s64 	%rd45, %rd2, %rd44;
	ld.global.nc.f32 	%f505, [%rd45];
$L__BB0_40:
	st.shared.f32 	[%r5+1804], %f505;
	bra.uni 	$L__BB0_42;
$L__BB0_41:
	setp.gt.u32 	%p50, %r2, 23;
	@%p50 bra 	$L__BB0_43;
$L__BB0_42:
	mad.lo.s32 	%r139, %r147, 9, %r27;
	mul.wide.u32 	%rd46, %r139, 4;
	add.s64 	%rd47, %rd1, %rd46;
	ld.global.nc.f32 	%f252, [%rd47];
	ld.global.nc.f32 	%f253, [%rd47+4];
	ld.global.nc.f32 	%f254, [%rd47+8];
	st.shared.f32 	[%r25], %f252;
	st.shared.f32 	[%r25+4], %f253;
	st.shared.f32 	[%r25+8], %f254;
$L__BB0_43:
	bar.sync 	0;
	mov.b32 	%r148, 912;
$L__BB0_44:
	add.s32 	%r141, %r5, %r148;
	ld.shared.f32 	%f255, [%r141+468];
	ld.shared.f32 	%f256, [%r141+464];
	ld.shared.f32 	%f257, [%r141+460];
	ld.shared.f32 	%f258, [%r141+456];
	ld.shared.f32 	%f259, [%r141+4];
	ld.shared.f32 	%f260, [%r141];
	ld.shared.f32 	%f261, [%r141+12];
	ld.shared.f32 	%f262, [%r141+8];
	ld.shared.f32 	%f263, [%r141+-452];
	ld.shared.f32 	%f264, [%r141+-456];
	ld.shared.f32 	%f265, [%r141+-444];
	ld.shared.f32 	%f266, [%r141+-448];
	ld.shared.f32 	%f267, [%r141+-900];
	ld.shared.f32 	%f268, [%r141+-904];
	ld.shared.f32 	%f269, [%r141+-908];
	ld.shared.f32 	%f270, [%r141+-912];
	mov.u32 	%r142, _ZZ10candidate0E13kernel_shared;
	add.s32 	%r143, %r142, %r148;
	ld.shared.f32 	%f271, [%r143+-912];
	fma.rn.f32 	%f272, %f270, %f271, %f569;
	ld.shared.f32 	%f273, [%r143+-768];
	fma.rn.f32 	%f274, %f270, %f273, %f537;
	fma.rn.f32 	%f275, %f269, %f271, %f568;
	fma.rn.f32 	%f276, %f269, %f273, %f536;
	fma.rn.f32 	%f277, %f268, %f271, %f567;
	fma.rn.f32 	%f278, %f268, %f273, %f535;
	fma.rn.f32 	%f279, %f267, %f271, %f566;
	fma.rn.f32 	%f280, %f267, %f273, %f534;
	fma.rn.f32 	%f281, %f264, %f271, %f565;
	fma.rn.f32 	%f282, %f264, %f273, %f533;
	fma.rn.f32 	%f283, %f263, %f271, %f564;
	fma.rn.f32 	%f284, %f263, %f273, %f532;
	fma.rn.f32 	%f285, %f266, %f271, %f563;
	fma.rn.f32 	%f286, %f266, %f273, %f531;
	fma.rn.f32 	%f287, %f265, %f271, %f562;
	fma.rn.f32 	%f288, %f265, %f273, %f530;
	ld.shared.f32 	%f289, [%r143+-900];
	fma.rn.f32 	%f290, %f264, %f289, %f272;
	ld.shared.f32 	%f291, [%r143+-756];
	fma.rn.f32 	%f292, %f264, %f291, %f274;
	fma.rn.f32 	%f293, %f263, %f289, %f275;
	fma.rn.f32 	%f294, %f263, %f291, %f276;
	fma.rn.f32 	%f295, %f266, %f289, %f277;
	fma.rn.f32 	%f296, %f266, %f291, %f278;
	fma.rn.f32 	%f297, %f265, %f289, %f279;
	fma.rn.f32 	%f298, %f265, %f291, %f280;
	fma.rn.f32 	%f299, %f260, %f289, %f281;
	fma.rn.f32 	%f300, %f260, %f291, %f282;
	fma.rn.f32 	%f301, %f259, %f289, %f283;
	fma.rn.f32 	%f302, %f259, %f291, %f284;
	fma.rn.f32 	%f303, %f262, %f289, %f285;
	fma.rn.f32 	%f304, %f262, %f291, %f286;
	fma.rn.f32 	%f305, %f261, %f289, %f287;
	fma.rn.f32 	%f306, %f261, %f291, %f288;
	ld.shared.f32 	%f307, [%r143+-888];
	fma.rn.f32 	%f569, %f260, %f307, %f290;
	ld.shared.f32 	%f308, [%r143+-744];
	fma.rn.f32 	%f537, %f260, %f308, %f292;
	fma.rn.f32 	%f568, %f259, %f307, %f293;
	fma.rn.f32 	%f536, %f259, %f308, %f294;
	fma.rn.f32 	%f567, %f262, %f307, %f295;
	fma.rn.f32 	%f535, %f262, %f308, %f296;
	fma.rn.f32 	%f566, %f261, %f307, %f297;
	fma.rn.f32 	%f534, %f261, %f308, %f298;
	fma.rn.f32 	%f565, %f258, %f307, %f299;
	fma.rn.f32 	%f533, %f258, %f308, %f300;
	fma.rn.f32 	%f564, %f257, %f307, %f301;
	fma.rn.f32 	%f532, %f257, %f308, %f302;
	fma.rn.f32 	%f563, %f256, %f307, %f303;
	fma.rn.f32 	%f531, %f256, %f308, %f304;
	fma.rn.f32 	%f562, %f255, %f307, %f305;
	fma.rn.f32 	%f530, %f255, %f308, %f306;
	ld.shared.f32 	%f309, [%r143+-876];
	fma.rn.f32 	%f310, %f270, %f309, %f561;
	ld.shared.f32 	%f311, [%r143+-732];
	fma.rn.f32 	%f312, %f270, %f311, %f529;
	fma.rn.f32 	%f313, %f269, %f309, %f560;
	fma.rn.f32 	%f314, %f269, %f311, %f528;
	fma.rn.f32 	%f315, %f268, %f309, %f559;
	fma.rn.f32 	%f316, %f268, %f311, %f527;
	fma.rn.f32 	%f317, %f267, %f309, %f558;
	fma.rn.f32 	%f318, %f267, %f311, %f526;
	fma.rn.f32 	%f319, %f264, %f309, %f557;
	fma.rn.f32 	%f320, %f264, %f311, %f525;
	fma.rn.f32 	%f321, %f263, %f309, %f556;
	fma.rn.f32 	%f322, %f263, %f311, %f524;
	fma.rn.f32 	%f323, %f266, %f309, %f555;
	fma.rn.f32 	%f324, %f266, %f311, %f523;
	fma.rn.f32 	%f325, %f265, %f309, %f554;
	fma.rn.f32 	%f326, %f265, %f311, %f522;
	ld.shared.f32 	%f327, [%r143+-864];
	fma.rn.f32 	%f328, %f264, %f327, %f310;
	ld.shared.f32 	%f329, [%r143+-720];
	fma.rn.f32 	%f330, %f264, %f329, %f312;
	fma.rn.f32 	%f331, %f263, %f327, %f313;
	fma.rn.f32 	%f332, %f263, %f329, %f314;
	fma.rn.f32 	%f333, %f266, %f327, %f315;
	fma.rn.f32 	%f334, %f266, %f329, %f316;
	fma.rn.f32 	%f335, %f265, %f327, %f317;
	fma.rn.f32 	%f336, %f265, %f329, %f318;
	fma.rn.f32 	%f337, %f260, %f327, %f319;
	fma.rn.f32 	%f338, %f260, %f329, %f320;
	fma.rn.f32 	%f339, %f259, %f327, %f321;
	fma.rn.f32 	%f340, %f259, %f329, %f322;
	fma.rn.f32 	%f341, %f262, %f327, %f323;
	fma.rn.f32 	%f342, %f262, %f329, %f324;
	fma.rn.f32 	%f343, %f261, %f327, %f325;
	fma.rn.f32 	%f344, %f261, %f329, %f326;
	ld.shared.f32 	%f345, [%r143+-852];
	fma.rn.f32 	%f561, %f260, %f345, %f328;
	ld.shared.f32 	%f346, [%r143+-708];
	fma.rn.f32 	%f529, %f260, %f346, %f330;
	fma.rn.f32 	%f560, %f259, %f345, %f331;
	fma.rn.f32 	%f528, %f259, %f346, %f332;
	fma.rn.f32 	%f559, %f262, %f345, %f333;
	fma.rn.f32 	%f527, %f262, %f346, %f334;
	fma.rn.f32 	%f558, %f261, %f345, %f335;
	fma.rn.f32 	%f526, %f261, %f346, %f336;
	fma.rn.f32 	%f557, %f258, %f345, %f337;
	fma.rn.f32 	%f525, %f258, %f346, %f338;
	fma.rn.f32 	%f556, %f257, %f345, %f339;
	fma.rn.f32 	%f524, %f257, %f346, %f340;
	fma.rn.f32 	%f555, %f256, %f345, %f341;
	fma.rn.f32 	%f523, %f256, %f346, %f342;
	fma.rn.f32 	%f554, %f255, %f345, %f343;
	fma.rn.f32 	%f522, %f255, %f346, %f344;
	ld.shared.f32 	%f347, [%r143+-840];
	fma.rn.f32 	%f348, %f270, %f347, %f553;
	ld.shared.f32 	%f349, [%r143+-696];
	fma.rn.f32 	%f350, %f270, %f349, %f521;
	fma.rn.f32 	%f351, %f269, %f347, %f552;
	fma.rn.f32 	%f352, %f269, %f349, %f520;
	fma.rn.f32 	%f353, %f268, %f347, %f551;
	fma.rn.f32 	%f354, %f268, %f349, %f519;
	fma.rn.f32 	%f355, %f267, %f347, %f550;
	fma.rn.f32 	%f356, %f267, %f349, %f518;
	fma.rn.f32 	%f357, %f264, %f347, %f549;
	fma.rn.f32 	%f358, %f264, %f349, %f517;
	fma.rn.f32 	%f359, %f263, %f347, %f548;
	fma.rn.f32 	%f360, %f263, %f349, %f516;
	fma.rn.f32 	%f361, %f266, %f347, %f547;
	fma.rn.f32 	%f362, %f266, %f349, %f515;
	fma.rn.f32 	%f363, %f265, %f347, %f546;
	fma.rn.f32 	%f364, %f265, %f349, %f514;
	ld.shared.f32 	%f365, [%r143+-828];
	fma.rn.f32 	%f366, %f264, %f365, %f348;
	ld.shared.f32 	%f367, [%r143+-684];
	fma.rn.f32 	%f368, %f264, %f367, %f350;
	fma.rn.f32 	%f369, %f263, %f365, %f351;
	fma.rn.f32 	%f370, %f263, %f367, %f352;
	fma.rn.f32 	%f371, %f266, %f365, %f353;
	fma.rn.f32 	%f372, %f266, %f367, %f354;
	fma.rn.f32 	%f373, %f265, %f365, %f355;
	fma.rn.f32 	%f374, %f265, %f367, %f356;
	fma.rn.f32 	%f375, %f260, %f365, %f357;
	fma.rn.f32 	%f376, %f260, %f367, %f358;
	fma.rn.f32 	%f377, %f259, %f365, %f359;
	fma.rn.f32 	%f378, %f259, %f367, %f360;
	fma.rn.f32 	%f379, %f262, %f365, %f361;
	fma.rn.f32 	%f380, %f262, %f367, %f362;
	fma.rn.f32 	%f381, %f261, %f365, %f363;
	fma.rn.f32 	%f382, %f261, %f367, %f364;
	ld.shared.f32 	%f383, [%r143+-816];
	fma.rn.f32 	%f553, %f260, %f383, %f366;
	ld.shared.f32 	%f384, [%r143+-672];
	fma.rn.f32 	%f521, %f260, %f384, %f368;
	fma.rn.f32 	%f552, %f259, %f383, %f369;
	fma.rn.f32 	%f520, %f259, %f384, %f370;
	fma.rn.f32 	%f551, %f262, %f383, %f371;
	fma.rn.f32 	%f519, %f262, %f384, %f372;
	fma.rn.f32 	%f550, %f261, %f383, %f373;
	fma.rn.f32 	%f518, %f261, %f384, %f374;
	fma.rn.f32 	%f549, %f258, %f383, %f375;
	fma.rn.f32 	%f517, %f258, %f384, %f376;
	fma.rn.f32 	%f548, %f257, %f383, %f377;
	fma.rn.f32 	%f516, %f257, %f384, %f378;
	fma.rn.f32 	%f547, %f256, %f383, %f379;
	fma.rn.f32 	%f515, %f256, %f384, %f380;
	fma.rn.f32 	%f546, %f255, %f383, %f381;
	fma.rn.f32 	%f514, %f255, %f384, %f382;
	ld.shared.f32 	%f385, [%r143+-804];
	fma.rn.f32 	%f386, %f270, %f385, %f545;
	ld.shared.f32 	%f387, [%r143+-660];
	fma.rn.f32 	%f388, %f270, %f387, %f513;
	fma.rn.f32 	%f389, %f269, %f385, %f544;
	fma.rn.f32 	%f390, %f269, %f387, %f512;
	fma.rn.f32 	%f391, %f268, %f385, %f543;
	fma.rn.f32 	%f392, %f268, %f387, %f511;
	fma.rn.f32 	%f393, %f267, %f385, %f542;
	fma.rn.f32 	%f394, %f267, %f387, %f510;
	fma.rn.f32 	%f395, %f264, %f385, %f541;
	fma.rn.f32 	%f396, %f264, %f387, %f509;
	fma.rn.f32 	%f397, %f263, %f385, %f540;
	fma.rn.f32 	%f398, %f263, %f387, %f508;
	fma.rn.f32 	%f399, %f266, %f385, %f539;
	fma.rn.f32 	%f400, %f266, %f387, %f507;
	fma.rn.f32 	%f401, %f265, %f385, %f538;
	fma.rn.f32 	%f402, %f265, %f387, %f506;
	ld.shared.f32 	%f403, [%r143+-792];
	fma.rn.f32 	%f404, %f264, %f403, %f386;
	ld.shared.f32 	%f405, [%r143+-648];
	fma.rn.f32 	%f406, %f264, %f405, %f388;
	fma.rn.f32 	%f407, %f263, %f403, %f389;
	fma.rn.f32 	%f408, %f263, %f405, %f390;
	fma.rn.f32 	%f409, %f266, %f403, %f391;
	fma.rn.f32 	%f410, %f266, %f405, %f392;
	fma.rn.f32 	%f411, %f265, %f403, %f393;
	fma.rn.f32 	%f412, %f265, %f405, %f394;
	fma.rn.f32 	%f413, %f260, %f403, %f395;
	fma.rn.f32 	%f414, %f260, %f405, %f396;
	fma.rn.f32 	%f415, %f259, %f403, %f397;
	fma.rn.f32 	%f416, %f259, %f405, %f398;
	fma.rn.f32 	%f417, %f262, %f403, %f399;
	fma.rn.f32 	%f418, %f262, %f405, %f400;
	fma.rn.f32 	%f419, %f261, %f403, %f401;
	fma.rn.f32 	%f420, %f261, %f405, %f402;
	ld.shared.f32 	%f421, [%r143+-780];
	fma.rn.f32 	%f545, %f260, %f421, %f404;
	ld.shared.f32 	%f422, [%r143+-636];
	fma.rn.f32 	%f513, %f260, %f422, %f406;
	fma.rn.f32 	%f544, %f259, %f421, %f407;
	fma.rn.f32 	%f512, %f259, %f422, %f408;
	fma.rn.f32 	%f543, %f262, %f421, %f409;
	fma.rn.f32 	%f511, %f262, %f422, %f410;
	fma.rn.f32 	%f542, %f261, %f421, %f411;
	fma.rn.f32 	%f510, %f261, %f422, %f412;
	fma.rn.f32 	%f541, %f258, %f421, %f413;
	fma.rn.f32 	%f509, %f258, %f422, %f414;
	fma.rn.f32 	%f540, %f257, %f421, %f415;
	fma.rn.f32 	%f508, %f257, %f422, %f416;
	fma.rn.f32 	%f539, %f256, %f421, %f417;
	fma.rn.f32 	%f507, %f256, %f422, %f418;
	fma.rn.f32 	%f538, %f255, %f421, %f419;
	fma.rn.f32 	%f506, %f255, %f422, %f420;
	add.s32 	%r148, %r148, 4;
	setp.ne.s32 	%p58, %r148, 924;
	@%p58 bra 	$L__BB0_44;
	add.s32 	%r147, %r147, 1;
	setp.ne.s32 	%p59, %r147, 3;
	@%p59 bra 	$L__BB0_1;
	cvta.to.global.u64 	%rd48, %rd3;
	mul.lo.s32 	%r144, %r26, 401408;
	or.b32  	%r145, %r10, %r144;
	add.s32 	%r146, %r145, %r3;
	mul.wide.u32 	%rd49, %r146, 4;
	add.s64 	%rd50, %rd48, %rd49;
	st.global.f32 	[%rd50], %f569;
	st.global.f32 	[%rd50+802816], %f537;
	st.global.f32 	[%rd50+4], %f568;
	st.global.f32 	[%rd50+802820], %f536;
	st.global.f32 	[%rd50+8], %f567;
	st.global.f32 	[%rd50+802824], %f535;
	st.global.f32 	[%rd50+12], %f566;
	st.global.f32 	[%rd50+802828], %f534;
	st.global.f32 	[%rd50+896], %f565;
	st.global.f32 	[%rd50+803712], %f533;
	st.global.f32 	[%rd50+900], %f564;
	st.global.f32 	[%rd50+803716], %f532;
	st.global.f32 	[%rd50+904], %f563;
	st.global.f32 	[%rd50+803720], %f531;
	st.global.f32 	[%rd50+908], %f562;
	st.global.f32 	[%rd50+803724], %f530;
	st.global.f32 	[%rd50+200704], %f561;
	st.global.f32 	[%rd50+1003520], %f529;
	st.global.f32 	[%rd50+200708], %f560;
	st.global.f32 	[%rd50+1003524], %f528;
	st.global.f32 	[%rd50+200712], %f559;
	st.global.f32 	[%rd50+1003528], %f527;
	st.global.f32 	[%rd50+200716], %f558;
	st.global.f32 	[%rd50+1003532], %f526;
	st.global.f32 	[%rd50+201600], %f557;
	st.global.f32 	[%rd50+1004416], %f525;
	st.global.f32 	[%rd50+201604], %f556;
	st.global.f32 	[%rd50+1004420], %f524;
	st.global.f32 	[%rd50+201608], %f555;
	st.global.f32 	[%rd50+1004424], %f523;
	st.global.f32 	[%rd50+201612], %f554;
	st.global.f32 	[%rd50+1004428], %f522;
	st.global.f32 	[%rd50+401408], %f553;
	st.global.f32 	[%rd50+1204224], %f521;
	st.global.f32 	[%rd50+401412], %f552;
	st.global.f32 	[%rd50+1204228], %f520;
	st.global.f32 	[%rd50+401416], %f551;
	st.global.f32 	[%rd50+1204232], %f519;
	st.global.f32 	[%rd50+401420], %f550;
	st.global.f32 	[%rd50+1204236], %f518;
	st.global.f32 	[%rd50+402304], %f549;
	st.global.f32 	[%rd50+1205120], %f517;
	st.global.f32 	[%rd50+402308], %f548;
	st.global.f32 	[%rd50+1205124], %f516;
	st.global.f32 	[%rd50+402312], %f547;
	st.global.f32 	[%rd50+1205128], %f515;
	st.global.f32 	[%rd50+402316], %f546;
	st.global.f32 	[%rd50+1205132], %f514;
	st.global.f32 	[%rd50+602112], %f545;
	st.global.f32 	[%rd50+1404928], %f513;
	st.global.f32 	[%rd50+602116], %f544;
	st.global.f32 	[%rd50+1404932], %f512;
	st.global.f32 	[%rd50+602120], %f543;
	st.global.f32 	[%rd50+1404936], %f511;
	st.global.f32 	[%rd50+602124], %f542;
	st.global.f32 	[%rd50+1404940], %f510;
	st.global.f32 	[%rd50+603008], %f541;
	st.global.f32 	[%rd50+1405824], %f509;
	st.global.f32 	[%rd50+603012], %f540;
	st.global.f32 	[%rd50+1405828], %f508;
	st.global.f32 	[%rd50+603016], %f539;
	st.global.f32 	[%rd50+1405832], %f507;
	st.global.f32 	[%rd50+603020], %f538;
	st.global.f32 	[%rd50+1405836], %f506;
	ret;

}


// ===== COMPILED SASS (sm_100) =====

	.target	sm_100

	.elftype	@"ET_EXEC"


//--------------------- .note.nv.tkinfo           --------------------------
	.section	.note.nv.tkinfo,"",@"SHT_NOTE"
	.sectionflags	@"SHF_NOTE_NV_TKINFO"
	.tkinfo
        /*0018*/ 	.word	0x00000002
        /*0030*/ 	.string	""
        /*0030*/ 	.string	"ptxas"
        /*0030*/ 	.string	"Cuda compilation tools, release 13.0, V13.0.88"
        /*0030*/ 	.string	"Build cuda_13.0.r13.0/compiler.36424714_0"
        /*0030*/ 	.string	"-arch sm_100 -m 64 "



//--------------------- .note.nv.cuinfo           --------------------------
	.section	.note.nv.cuinfo,"",@"SHT_NOTE"
	.sectionflags	@"SHF_NOTE_NV_CUINFO"
        /*0018*/ 	.short	0x0002
        /*001a*/ 	.short	0x0064
        /*001c*/ 	.short	0x0082
	.zero		2


//--------------------- .nv.info                  --------------------------
	.section	.nv.info,"",@"SHT_CUDA_INFO"
	.align	4


	//----- nvinfo : EIATTR_REGCOUNT
	.align		4
        /*0000*/ 	.byte	0x04, 0x2f
        /*0002*/ 	.short	(.L_1 - .L_0)
	.align		4
.L_0:
        /*0004*/ 	.word	index@(candidate0)
        /*0008*/ 	.word	0x00000080


	//----- nvinfo : EIATTR_FRAME_SIZE
	.align		4
.L_1:
        /*000c*/ 	.byte	0x04, 0x11
        /*000e*/ 	.short	(.L_3 - .L_2)
	.align		4
.L_2:
        /*0010*/ 	.word	index@(candidate0)
        /*0014*/ 	.word	0x00000000


	//----- nvinfo : EIATTR_MIN_STACK_SIZE
	.align		4
.L_3:
        /*0018*/ 	.byte	0x04, 0x12
        /*001a*/ 	.short	(.L_5 - .L_4)
	.align		4
.L_4:
        /*001c*/ 	.word	index@(candidate0)
        /*0020*/ 	.word	0x00000000
.L_5:


//--------------------- .nv.compat                --------------------------
	.section	.nv.compat,"",@"SHT_CUDA_COMPAT_INFO"
	.align	4
        /*0000*/ 	.byte	0x02, 0x09, 0x00, 0x00, 0x02, 0x02, 0x01, 0x00, 0x02, 0x05, 0x05, 0x00, 0x03, 0x07, 0x01, 0x01
        /*0010*/ 	.byte	0x02, 0x03, 0x00, 0x00, 0x02, 0x06, 0x01, 0x00, 0x04, 0x0b, 0x08, 0x00, 0x09, 0x00, 0x00, 0x00
        /*0020*/ 	.byte	0x00, 0x00, 0x00, 0x00


//--------------------- .nv.info.candidate0       --------------------------
	.section	.nv.info.candidate0,"",@"SHT_CUDA_INFO"
	.sectionflags	@""
	.align	4


	//----- nvinfo : EIATTR_CUDA_API_VERSION
	.align		4
        /*0000*/ 	.byte	0x04, 0x37
        /*0002*/ 	.short	(.L_7 - .L_6)
.L_6:
        /*0004*/ 	.word	0x00000082


	//----- nvinfo : EIATTR_KPARAM_INFO
	.align		4
.L_7:
        /*0008*/ 	.byte	0x04, 0x17
        /*000a*/ 	.short	(.L_9 - .L_8)
.L_8:
        /*000c*/ 	.word	0x00000000
        /*0010*/ 	.short	0x0002
        /*0012*/ 	.short	0x0010
        /*0014*/ 	.byte	0x00, 0xf5, 0x21, 0x00


	//----- nvinfo : EIATTR_KPARAM_INFO
	.align		4
.L_9:
        /*0018*/ 	.byte	0x04, 0x17
        /*001a*/ 	.short	(.L_11 - .L_10)
.L_10:
        /*001c*/ 	.word	0x00000000
        /*0020*/ 	.short	0x0001
        /*0022*/ 	.short	0x0008
        /*0024*/ 	.byte	0x00, 0xf5, 0x21, 0x00


	//----- nvinfo : EIATTR_KPARAM_INFO
	.align		4
.L_11:
        /*0028*/ 	.byte	0x04, 0x17
        /*002a*/ 	.short	(.L_13 - .L_12)
.L_12:
        /*002c*/ 	.word	0x00000000
        /*0030*/ 	.short	0x0000
        /*0032*/ 	.short	0x0000
        /*0034*/ 	.byte	0x00, 0xf5, 0x21, 0x00


	//----- nvinfo : EIATTR_SPARSE_MMA_MASK
	.align		4
.L_13:
        /*0038*/ 	.byte	0x03, 0x50
        /*003a*/ 	.short	0x0000


	//----- nvinfo : EIATTR_MAXREG_COUNT
	.align		4
        /*003c*/ 	.byte	0x03, 0x1b
        /*003e*/ 	.short	0x00ff


	//----- nvinfo : EIATTR_NUM_BARRIERS
	.align		4
        /*0040*/ 	.byte	0x02, 0x4c
        /*0042*/ 	.byte	0x01
	.zero		1


	//----- nvinfo : EIATTR_MERCURY_ISA_VERSION
	.align		4
        /*0044*/ 	.byte	0x03, 0x5f
        /*0046*/ 	.short	0x0101


	//----- nvinfo : EIATTR_VRC_CTA_INIT_COUNT
	.align		4
        /*0048*/ 	.byte	0x02, 0x4a
	.zero		1
	.zero		1


	//----- nvinfo : EIATTR_EXIT_INSTR_OFFSETS
	.align		4
        /*004c*/ 	.byte	0x04, 0x1c
        /*004e*/ 	.short	(.L_15 - .L_14)


	//   ....[0]....
.L_14:
        /*0050*/ 	.word	0x00002720


	//----- nvinfo : EIATTR_MAX_THREADS
	.align		4
.L_15:
        /*0054*/ 	.byte	0x04, 0x05
        /*0056*/ 	.short	(.L_17 - .L_16)
.L_16:
        /*0058*/ 	.word	0x0000001c
        /*005c*/ 	.word	0x00000001
        /*0060*/ 	.word	0x00000001


	//----- nvinfo : EIATTR_CRS_STACK_SIZE
	.align		4
.L_17:
        /*0064*/ 	.byte	0x04, 0x1e
        /*0066*/ 	.short	(.L_19 - .L_18)
.L_18:
        /*0068*/ 	.word	0x00000000


	//----- nvinfo : EIATTR_CBANK_PARAM_SIZE
	.align		4
.L_19:
        /*006c*/ 	.byte	0x03, 0x19
        /*006e*/ 	.short	0x0018


	//----- nvinfo : EIATTR_PARAM_CBANK
	.align		4
        /*0070*/ 	.byte	0x04, 0x0a
        /*0072*/ 	.short	(.L_21 - .L_20)
	.align		4
.L_20:
        /*0074*/ 	.word	index@(.nv.constant0.candidate0)
        /*0078*/ 	.short	0x0380
        /*007a*/ 	.short	0x0018


	//----- nvinfo : EIATTR_SW_WAR
	.align		4
.L_21:
        /*007c*/ 	.byte	0x04, 0x36
        /*007e*/ 	.short	(.L_23 - .L_22)
.L_22:
        /*0080*/ 	.word	0x00000008
.L_23:


//--------------------- .nv.callgraph             --------------------------
	.section	.nv.callgraph,"",@"SHT_CUDA_CALLGRAPH"
	.align	4
	.sectionentsize	8
	.align		4
        /*0000*/ 	.word	0x00000000
	.align		4
        /*0004*/ 	.word	0xffffffff
	.align		4
        /*0008*/ 	.word	0x00000000
	.align		4
        /*000c*/ 	.word	0xfffffffe
	.align		4
        /*0010*/ 	.word	0x00000000
	.align		4
        /*0014*/ 	.word	0xfffffffd
	.align		4
        /*0018*/ 	.word	0x00000000
	.align		4
        /*001c*/ 	.word	0xfffffffc


//--------------------- .text.candidate0          --------------------------
	.section	.text.candidate0,"ax",@progbits
	.align	128
        .global         candidate0
        .type           candidate0,@function
        .size           candidate0,(.L_x_8 - candidate0)
        .other          candidate0,@"STO_CUDA_ENTRY STV_DEFAULT"
candidate0:
.text.candidate0:
[----:B------:R-:W-:Y:S01]  /*0000*/  LDC R1, c[0x0][0x37c] ;  /* 0x0000df00ff017b82 */ /* 0x000fe20000000800 */
[----:B------:R-:W0:Y:S01]  /*0010*/  S2R R43, SR_TID.X ;  /* 0x00000000002b7919 */ /* 0x000e220000002100 */
[----:B------:R-:W-:Y:S01]  /*0020*/  HFMA2 R11, -RZ, RZ, 0, 6.4373016357421875e-06 ;  /* 0x0000006cff0b7431 */ /* 0x000fe200000001ff */
[----:B------:R-:W-:Y:S01]  /*0030*/  MOV R60, 0x400 ;  /* 0x00000400003c7802 */ /* 0x000fe20000000f00 */
[----:B------:R-:W-:Y:S01]  /*0040*/  HFMA2 R102, -RZ, RZ, 0, 0 ;  /* 0x00000000ff667431 */ /* 0x000fe200000001ff */
[----:B------:R-:W1:Y:S01]  /*0050*/  S2R R45, SR_CTAID.X ;  /* 0x00000000002d7919 */ /* 0x000e620000002500 */
[----:B------:R-:W-:Y:S02]  /*0060*/  MOV R58, RZ ;  /* 0x000000ff003a7202 */ /* 0x000fe40000000f00 */
[----:B------:R-:W-:Y:S02]  /*0070*/  CS2R R92, SRZ ;  /* 0x00000000005c7805 */ /* 0x000fe4000001ff00 */
[----:B------:R-:W-:Y:S01]  /*0080*/  IADD3 R62, PT, PT, R60, 0x720, RZ ;  /* 0x000007203c3e7810 */ /* 0x000fe20007ffe0ff */
[----:B------:R-:W2:Y:S01]  /*0090*/  S2R R5, SR_CgaCtaId ;  /* 0x0000000000057919 */ /* 0x000ea20000008800 */
[----:B------:R-:W-:-:S02]  /*00a0*/  CS2R R90, SRZ ;  /* 0x00000000005a7805 */ /* 0x000fc4000001ff00 */
[----:B------:R-:W-:Y:S02]  /*00b0*/  CS2R R88, SRZ ;  /* 0x0000000000587805 */ /* 0x000fe4000001ff00 */
[----:B------:R-:W-:Y:S02]  /*00c0*/  CS2R R86, SRZ ;  /* 0x0000000000567805 */ /* 0x000fe4000001ff00 */
[----:B------:R-:W-:Y:S02]  /*00d0*/  CS2R R78, SRZ ;  /* 0x00000000004e7805 */ /* 0x000fe4000001ff00 */
[----:B------:R-:W-:Y:S02]  /*00e0*/  CS2R R76, SRZ ;  /* 0x00000000004c7805 */ /* 0x000fe4000001ff00 */
[----:B------:R-:W-:Y:S02]  /*00f0*/  CS2R R74, SRZ ;  /* 0x00000000004a7805 */ /* 0x000fe4000001ff00 */
[----:B------:R-:W-:-:S02]  /*0100*/  MOV R73, RZ ;  /* 0x000000ff00497202 */ /* 0x000fc40000000f00 */
[----:B------:R-:W-:Y:S02]  /*0110*/  CS2R R12, SRZ ;  /* 0x00000000000c7805 */ /* 0x000fe4000001ff00 */
[----:B------:R-:W-:Y:S02]  /*0120*/  CS2R R14, SRZ ;  /* 0x00000000000e7805 */ /* 0x000fe4000001ff00 */
[----:B------:R-:W-:Y:S02]  /*0130*/  CS2R R16, SRZ ;  /* 0x0000000000107805 */ /* 0x000fe4000001ff00 */
[----:B------:R-:W-:Y:S02]  /*0140*/  CS2R R18, SRZ ;  /* 0x0000000000127805 */ /* 0x000fe4000001ff00 */
[----:B------:R-:W-:Y:S02]  /*0150*/  CS2R R26, SRZ ;  /* 0x00000000001a7805 */ /* 0x000fe4000001ff00 */
[----:B------:R-:W-:-:S02]  /*0160*/  CS2R R28, SRZ ;  /* 0x00000000001c7805 */ /* 0x000fc4000001ff00 */
        /* <DEDUP_REMOVED lines=10> */
[C---:B0-----:R-:W-:Y:S01]  /*0210*/  SHF.L.U32 R39, R43.reuse, 0x1, RZ ;  /* 0x000000012b277819 */ /* 0x041fe200000006ff */
[----:B------:R-:W0:Y:S01]  /*0220*/  LDCU.64 UR6, c[0x0][0x358] ;  /* 0x00006b00ff0677ac */ /* 0x000e220008000a00 */
[----:B------:R-:W-:Y:S01]  /*0230*/  ISETP.GE.U32.AND P4, PT, R43, 0x2, PT ;  /* 0x000000022b00780c */ /* 0x000fe20003f86070 */
[----:B-1----:R-:W-:Y:S01]  /*0240*/  IMAD.HI.U32 R44, R45, -0x6db6db6d, RZ ;  /* 0x924924932d2c7827 */ /* 0x002fe200078e00ff */
[----:B------:R-:W-:-:S02]  /*0250*/  IADD3 R0, PT, PT, R39, -0x58, RZ ;  /* 0xffffffa827007810 */ /* 0x000fc40007ffe0ff */
[----:B------:R-:W-:Y:S02]  /*0260*/  LOP3.LUT R2, R45, 0x1, RZ, 0xc0, !PT ;  /* 0x000000012d027812 */ /* 0x000fe400078ec0ff */
[----:B------:R-:W-:Y:S02]  /*0270*/  SHF.R.U32.HI R44, RZ, 0x7, R44 ;  /* 0x00000007ff2c7819 */ /* 0x000fe4000001162c */
[----:B------:R-:W-:Y:S02]  /*0280*/  LOP3.LUT R0, R0, 0xfe, RZ, 0xc0, !PT ;  /* 0x000000fe00007812 */ /* 0x000fe400078ec0ff */
[----:B------:R-:W-:Y:S01]  /*0290*/  SHF.L.U32 R3, R43, 0x2, RZ ;  /* 0x000000022b037819 */ /* 0x000fe200000006ff */
[----:B------:R-:W-:Y:S01]  /*02a0*/  IMAD R45, R44, -0xe0, R45 ;  /* 0xffffff202c2d7824 */ /* 0x000fe200078e022d */
[----:B------:R-:W-:Y:S02]  /*02b0*/  LEA R0, R0, R0, 0x3 ;  /* 0x0000000000007211 */ /* 0x000fe400078e18ff */
[----:B------:R-:W-:-:S02]  /*02c0*/  ISETP.NE.U32.AND P3, PT, R2, 0x1, PT ;  /* 0x000000010200780c */ /* 0x000fc40003f65070 */
[----:B------:R-:W-:Y:S02]  /*02d0*/  SEL R11, R11, 0xfffffffa, !P4 ;  /* 0xfffffffa0b0b7807 */ /* 0x000fe40006000000 */
[----:B------:R-:W-:Y:S02]  /*02e0*/  IADD3 R2, PT, PT, -R3, RZ, RZ ;  /* 0x000000ff03027210 */ /* 0x000fe40007ffe1ff */
[----:B------:R-:W-:Y:S02]  /*02f0*/  LOP3.LUT R65, R45, 0xfe, RZ, 0xc0, !PT ;  /* 0x000000fe2d417812 */ /* 0x000fe400078ec0ff */
[----:B------:R-:W-:Y:S02]  /*0300*/  SHF.R.U32.HI R8, RZ, 0x9, R0 ;  /* 0x00000009ff087819 */ /* 0x000fe40000011600 */
[----:B------:R-:W-:Y:S02]  /*0310*/  ISETP.NE.OR P0, PT, R11, R2, !P3 ;  /* 0x000000020b00720c */ /* 0x000fe40005f05670 */
[----:B------:R-:W-:-:S02]  /*0320*/  IADD3 R0, PT, PT, R65, R8, RZ ;  /* 0x0000000841007210 */ /* 0x000fc40007ffe0ff */
[C---:B------:R-:W-:Y:S02]  /*0330*/  PRMT R59, R43.reuse, 0x9910, RZ ;  /* 0x000099102b3b7816 */ /* 0x040fe400000000ff */
[C---:B------:R-:W-:Y:S02]  /*0340*/  ISETP.GT.U32.AND P1, PT, R0.reuse, 0xe0, PT ;  /* 0x000000e00000780c */ /* 0x040fe40003f24070 */
[----:B------:R-:W-:Y:S02]  /*0350*/  ISETP.GT.U32.OR P0, PT, R0, 0xe0, !P0 ;  /* 0x000000e00000780c */ /* 0x000fe40004704470 */
[----:B------:R-:W-:Y:S02]  /*0360*/  ISETP.NE.AND P2, PT, R43, RZ, PT ;  /* 0x000000ff2b00720c */ /* 0x000fe40003f45270 */
[----:B------:R-:W-:Y:S02]  /*0370*/  IADD3 R0, PT, PT, R3, -0x2, RZ ;  /* 0xfffffffe03007810 */ /* 0x000fe40007ffe0ff */
[----:B------:R-:W-:-:S02]  /*0380*/  ISETP.NE.AND P5, PT, R43, RZ, PT ;  /* 0x000000ff2b00720c */ /* 0x000fc40003fa5270 */
[----:B------:R-:W-:Y:S01]  /*0390*/  SEL R51, R0, 0x70, P2 ;  /* 0x0000007000337807 */ /* 0x000fe20001000000 */
[----:B------:R-:W-:Y:S01]  /*03a0*/  IMAD R0, R59, 0x56, RZ ;  /* 0x000000563b007824 */ /* 0x000fe200078e02ff */
[----:B------:R-:W-:Y:S01]  /*03b0*/  IADD3 R2, PT, PT, R3, -0x1, RZ ;  /* 0xffffffff03027810 */ /* 0x000fe20007ffe0ff */
[----:B------:R-:W-:Y:S01]  /*03c0*/  IMAD R59, R59, 0x12, RZ ;  /* 0x000000123b3b7824 */ /* 0x000fe200078e02ff */
[C---:B--2---:R-:W-:Y:S02]  /*03d0*/  LEA R60, R5.reuse, R60, 0x18 ;  /* 0x0000003c053c7211 */ /* 0x044fe400078ec0ff */
[----:B------:R-:W-:Y:S02]  /*03e0*/  LOP3.LUT R0, R0, 0xffff, RZ, 0xc0, !PT ;  /* 0x0000ffff00007812 */ /* 0x000fe400078ec0ff */
[----:B------:R-:W-:Y:S02]  /*03f0*/  LEA R62, R5, R62, 0x18 ;  /* 0x0000003e053e7211 */ /* 0x000fe400078ec0ff */
[----:B------:R-:W-:-:S02]  /*0400*/  SEL R5, R2, 0x71, P2 ;  /* 0x0000007102057807 */ /* 0x000fc40001000000 */
[----:B------:R-:W-:Y:S02]  /*0410*/  SEL R50, RZ, 0x70, P3 ;  /* 0x00000070ff327807 */ /* 0x000fe40001800000 */
[----:B------:R-:W-:Y:S02]  /*0420*/  SHF.R.U32.HI R47, RZ, 0x1, R45 ;  /* 0x00000001ff2f7819 */ /* 0x000fe4000001162d */
[----:B------:R-:W-:Y:S02]  /*0430*/  SHF.R.U32.HI R2, RZ, 0x8, R0 ;  /* 0x00000008ff027819 */ /* 0x000fe40000011600 */
[----:B------:R-:W-:Y:S01]  /*0440*/  IADD3 R4, PT, PT, R3, -0x4, RZ ;  /* 0xfffffffc03047810 */ /* 0x000fe20007ffe0ff */
[----:B------:R-:W-:Y:S01]  /*0450*/  IMAD R47, R47, 0x1c0, RZ ;  /* 0x000001c02f2f7824 */ /* 0x000fe200078e02ff */
[----:B------:R-:W-:Y:S02]  /*0460*/  IADD3 R6, PT, PT, R3, -0x3, RZ ;  /* 0xfffffffd03067810 */ /* 0x000fe40007ffe0ff */
[----:B------:R-:W-:-:S02]  /*0470*/  IADD3 R46, PT, PT, R50, R3, RZ ;  /* 0x00000003322e7210 */ /* 0x000fc40007ffe0ff */
[----:B------:R-:W-:Y:S02]  /*0480*/  IADD3 R0, PT, PT, R50, -0x1, RZ ;  /* 0xffffffff32007810 */ /* 0x000fe40007ffe0ff */
[----:B------:R-:W-:Y:S02]  /*0490*/  PRMT R3, R2, 0x9910, RZ ;  /* 0x0000991002037816 */ /* 0x000fe400000000ff */
[----:B------:R-:W-:Y:S02]  /*04a0*/  IADD3 R10, PT, PT, R39, -0x57, RZ ;  /* 0xffffffa9270a7810 */ /* 0x000fe40007ffe0ff */
[----:B------:R-:W-:Y:S02]  /*04b0*/  @!P5 IADD3 R0, PT, PT, R50, -0xe1, RZ ;  /* 0xffffff1f3200d810 */ /* 0x000fe40007ffe0ff */
[----:B------:R-:W-:Y:S02]  /*04c0*/  LEA R3, R3, R3, 0x1 ;  /* 0x0000000303037211 */ /* 0x000fe400078e08ff */
[----:B------:R-:W-:-:S02]  /*04d0*/  LOP3.LUT R10, R10, 0xff, RZ, 0xc0, !PT ;  /* 0x000000ff0a0a7812 */ /* 0x000fc400078ec0ff */
[----:B------:R-:W-:Y:S02]  /*04e0*/  IADD3 R0, PT, PT, R47, R0, RZ ;  /* 0x000000002f007210 */ /* 0x000fe40007ffe0ff */
[----:B------:R-:W-:Y:S02]  /*04f0*/  SEL R9, R6, 0x6f, P2 ;  /* 0x0000006f06097807 */ /* 0x000fe40001000000 */
[----:B------:R-:W-:Y:S02]  /*0500*/  IADD3 R49, PT, PT, R50, R51, RZ ;  /* 0x0000003332317210 */ /* 0x000fe40007ffe0ff */
[----:B------:R-:W-:Y:S02]  /*0510*/  IADD3 R6, PT, PT, RZ, -R3, RZ ;  /* 0x80000003ff067210 */ /* 0x000fe40007ffe0ff */
[----:B------:R-:W-:Y:S02]  /*0520*/  IADD3 R51, PT, PT, R51, R0, RZ ;  /* 0x0000000033337210 */ /* 0x000fe40007ffe0ff */
[----:B------:R-:W-:-:S02]  /*0530*/  IADD3 R52, PT, PT, R0, R5, RZ ;  /* 0x0000000500347210 */ /* 0x000fc40007ffe0ff */
[----:B------:R-:W-:Y:S02]  /*0540*/  LEA R10, R10, R10, 0x3 ;  /* 0x0000000a0a0a7211 */ /* 0x000fe400078e18ff */
[----:B------:R-:W-:Y:S02]  /*0550*/  IADD3 R41, PT, PT, R39, 0xe0, RZ ;  /* 0x000000e027297810 */ /* 0x000fe40007ffe0ff */
[----:B------:R-:W-:Y:S02]  /*0560*/  SEL R7, R4, 0x6e, P2 ;  /* 0x0000006e04077807 */ /* 0x000fe40001000000 */
[----:B------:R-:W-:Y:S02]  /*0570*/  IADD3 R0, PT, PT, R59, 0x3f0, RZ ;  /* 0x000003f03b007810 */ /* 0x000fe40007ffe0ff */
[----:B------:R-:W-:Y:S02]  /*0580*/  IADD3 R42, PT, PT, R39, 0xe1, RZ ;  /* 0x000000e1272a7810 */ /* 0x000fe40007ffe0ff */
[----:B------:R-:W-:-:S02]  /*0590*/  CS2R R38, SRZ ;  /* 0x0000000000267805 */ /* 0x000fc4000001ff00 */
[----:B------:R-:W-:Y:S02]  /*05a0*/  IADD3 R59, PT, PT, R59, 0x3f9, RZ ;  /* 0x000003f93b3b7810 */ /* 0x000fe40007ffe0ff */
[----:B------:R-:W-:Y:S02]  /*05b0*/  PRMT R6, R6, 0x7710, RZ ;  /* 0x0000771006067816 */ /* 0x000fe400000000ff */
[----:B------:R-:W-:Y:S02]  /*05c0*/  SHF.R.U32.HI R10, RZ, 0x9, R10 ;  /* 0x00000009ff0a7819 */ /* 0x000fe4000001160a */
[----:B------:R-:W-:Y:S02]  /*05d0*/  LOP3.LUT R61, R41, 0xffff, RZ, 0xc0, !PT ;  /* 0x0000ffff293d7812 */ /* 0x000fe400078ec0ff */
[----:B------:R-:W-:Y:S02]  /*05e0*/  CS2R R40, SRZ ;  /* 0x0000000000287805 */ /* 0x000fe4000001ff00 */
[----:B------:R-:W-:-:S02]  /*05f0*/  ISETP.NE.OR P2, PT, R7, RZ, !P3 ;  /* 0x000000ff0700720c */ /* 0x000fc40005f45670 */
[----:B------:R-:W-:Y:S01]  /*0600*/  LOP3.LUT R63, R42, 0xffff, RZ, 0xc0, !PT ;  /* 0x0000ffff2a3f7812 */ /* 0x000fe200078ec0ff */
[----:B------:R-:W-:Y:S01]  /*0610*/  IMAD R61, R61, 0x47e, RZ ;  /* 0x0000047e3d3d7824 */ /* 0x000fe200078e02ff */
[C---:B------:R-:W-:Y:S02]  /*0620*/  IADD3 R7, PT, PT, R50.reuse, R7, RZ ;  /* 0x0000000732077210 */ /* 0x040fe40007ffe0ff */
[----:B------:R-:W-:Y:S01]  /*0630*/  IADD3 R48, PT, PT, R50, R9, RZ ;  /* 0x0000000932307210 */ /* 0x000fe20007ffe0ff */
[----:B------:R-:W-:Y:S01]  /*0640*/  IMAD R68, R63, 0x47e, RZ ;  /* 0x0000047e3f447824 */ /* 0x000fe200078e02ff */
[----:B------:R-:W-:Y:S02]  /*0650*/  LOP3.LUT R4, R0, 0xffff, RZ, 0xc0, !PT ;  /* 0x0000ffff00047812 */ /* 0x000fe400078ec0ff */
[----:B------:R-:W-:Y:S02]  /*0660*/  LOP3.LUT R59, R59, 0xffff, RZ, 0xc0, !PT ;  /* 0x0000ffff3b3b7812 */ /* 0x000fe400078ec0ff */
[----:B------:R-:W-:-:S02]  /*0670*/  IADD3 R50, PT, PT, R50, R5, RZ ;  /* 0x0000000532327210 */ /* 0x000fc40007ffe0ff */
[----:B------:R-:W-:Y:S02]  /*0680*/  IADD3 R3, PT, PT, R46, 0x6d, RZ ;  /* 0x0000006d2e037810 */ /* 0x000fe40007ffe0ff */
[----:B------:R-:W-:Y:S02]  /*0690*/  IADD3 R0, PT, PT, R6, R43, RZ ;  /* 0x0000002b06007210 */ /* 0x000fe40007ffe0ff */
[----:B------:R-:W-:Y:S02]  /*06a0*/  @P4 IADD3 R3, PT, PT, R46, -0x5, RZ ;  /* 0xfffffffb2e034810 */ /* 0x000fe40007ffe0ff */
[----:B------:R-:W-:Y:S02]  /*06b0*/  IADD3 R5, PT, PT, R65, R10, RZ ;  /* 0x0000000a41057210 */ /* 0x000fe40007ffe0ff */
[----:B------:R-:W-:Y:S01]  /*06c0*/  SHF.R.U32.HI R59, RZ, 0x9, R59 ;  /* 0x00000009ff3b7819 */ /* 0x000fe2000001163b */
[----:B------:R-:W-:Y:S01]  /*06d0*/  IMAD R71, R8, 0xe0, R3 ;  /* 0x000000e008477824 */ /* 0x000fe200078e0203 */
[----:B------:R-:W-:-:S02]  /*06e0*/  PRMT R6, R0, 0x9910, RZ ;  /* 0x0000991000067816 */ /* 0x000fc400000000ff */
[----:B------:R-:W-:Y:S02]  /*06f0*/  ISETP.LT.U32.AND P2, PT, R5, 0xe1, P2 ;  /* 0x000000e10500780c */ /* 0x000fe40001741070 */
[----:B------:R-:W-:Y:S02]  /*0700*/  ISETP.GT.U32.OR P1, PT, R3, 0xe0, P1 ;  /* 0x000000e00300780c */ /* 0x000fe40000f24470 */
[----:B------:R-:W-:Y:S02]  /*0710*/  SHF.R.U32.HI R0, RZ, 0x9, R4 ;  /* 0x00000009ff007819 */ /* 0x000fe40000011604 */
[----:B------:R-:W-:Y:S02]  /*0720*/  LOP3.LUT R3, R2, 0xffff, RZ, 0xc0, !PT ;  /* 0x0000ffff02037812 */ /* 0x000fe400078ec0ff */
[----:B------:R-:W-:Y:S01]  /*0730*/  SHF.R.U32.HI R63, RZ, 0x10, R61 ;  /* 0x00000010ff3f7819 */ /* 0x000fe2000001163d */
[----:B------:R-:W-:Y:S01]  /*0740*/  IMAD R61, R43, 0xc, R62 ;  /* 0x0000000c2b3d7824 */ /* 0x000fe200078e023e */
[----:B------:R-:W-:-:S02]  /*0750*/  LOP3.LUT R59, R59, 0xffff, RZ, 0xc0, !PT ;  /* 0x0000ffff3b3b7812 */ /* 0x000fc400078ec0ff */
[----:B------:R-:W-:Y:S02]  /*0760*/  IADD3 R11, PT, PT, R46, R11, RZ ;  /* 0x0000000b2e0b7210 */ /* 0x000fe40007ffe0ff */
[----:B------:R-:W-:Y:S01]  /*0770*/  LEA R2, R6, R6, 0x1 ;  /* 0x0000000606027211 */ /* 0x000fe200078e08ff */
[C---:B------:R-:W-:Y:S01]  /*0780*/  IMAD R72, R59.reuse, 0xe0, R49 ;  /* 0x000000e03b487824 */ /* 0x040fe200078e0231 */
[----:B------:R-:W-:Y:S01]  /*0790*/  SHF.R.U32.HI R68, RZ, 0x10, R68 ;  /* 0x00000010ff447819 */ /* 0x000fe20000011644 */
[----:B------:R-:W-:Y:S01]  /*07a0*/  IMAD R67, R8, 0xe0, R11 ;  /* 0x000000e008437824 */ /* 0x000fe200078e020b */
[----:B------:R-:W-:Y:S01]  /*07b0*/  IADD3 R66, PT, PT, R46, -0xe1, RZ ;  /* 0xffffff1f2e427810 */ /* 0x000fe20007ffe0ff */
[----:B------:R-:W-:Y:S01]  /*07c0*/  IMAD R59, R59, 0xe0, R50 ;  /* 0x000000e03b3b7824 */ /* 0x000fe200078e0232 */
[----:B------:R-:W-:Y:S02]  /*07d0*/  ISETP.LT.U32.AND P2, PT, R7, 0xe1, P2 ;  /* 0x000000e10700780c */ /* 0x000fe40001741070 */
[----:B------:R-:W-:-:S02]  /*07e0*/  CS2R R8, SRZ ;  /* 0x0000000000087805 */ /* 0x000fc4000001ff00 */
[----:B------:R-:W-:Y:S02]  /*07f0*/  IADD3 R56, PT, PT, R48, -0xe1, RZ ;  /* 0xffffff1f30387810 */ /* 0x000fe40007ffe0ff */
[----:B------:R-:W-:Y:S02]  /*0800*/  IADD3 R7, PT, PT, R7, -0xe1, RZ ;  /* 0xffffff1f07077810 */ /* 0x000fe40007ffe0ff */
[----:B------:R-:W-:Y:S01]  /*0810*/  LOP3.LUT R0, R0, 0xffff, RZ, 0xc0, !PT ;  /* 0x0000ffff00007812 */ /* 0x000fe200078ec0ff */
[----:B------:R-:W-:Y:S01]  /*0820*/  IMAD R54, R10, 0xe0, R56 ;  /* 0x000000e00a367824 */ /* 0x000fe200078e0238 */
[----:B------:R-:W-:Y:S01]  /*0830*/  IADD3 R64, PT, PT, R65, R63, RZ ;  /* 0x0000003f41407210 */ /* 0x000fe20007ffe0ff */
[----:B------:R-:W-:Y:S01]  /*0840*/  IMAD R63, R63, 0xe0, R66 ;  /* 0x000000e03f3f7824 */ /* 0x000fe200078e0242 */
[----:B------:R-:W-:Y:S01]  /*0850*/  LEA R3, R44, R3, 0x3 ;  /* 0x000000032c037211 */ /* 0x000fe200078e18ff */
[--C-:B------:R-:W-:Y:S01]  /*0860*/  IMAD R55, R0, 0xe0, R7.reuse ;  /* 0x000000e000377824 */ /* 0x100fe200078e0207 */
[----:B------:R-:W-:Y:S01]  /*0870*/  LOP3.LUT R2, R2, 0xff, RZ, 0xc0, !PT ;  /* 0x000000ff02027812 */ /* 0x000fe200078ec0ff */
[----:B------:R-:W-:Y:S01]  /*0880*/  IMAD R56, R0, 0xe0, R56 ;  /* 0x000000e000387824 */ /* 0x000fe200078e0238 */
[----:B------:R-:W-:Y:S01]  /*0890*/  IADD3 R65, PT, PT, R65, R68, RZ ;  /* 0x0000004441417210 */ /* 0x000fe20007ffe0ff */
[----:B------:R-:W-:Y:S01]  /*08a0*/  IMAD R68, R68, 0xe0, R66 ;  /* 0x000000e044447824 */ /* 0x000fe200078e0242 */
[----:B------:R-:W-:Y:S01]  /*08b0*/  VIMNMX.U32 R5, PT, PT, R48, R5, !PT ;  /* 0x0000000530057248 */ /* 0x000fe20007fe0000 */
[----:B------:R-:W-:Y:S01]  /*08c0*/  HFMA2 R0, -RZ, RZ, 0, 0 ;  /* 0x00000000ff007431 */ /* 0x000fe200000001ff */
[----:B------:R-:W-:Y:S01]  /*08d0*/  ISETP.GT.U32.OR P0, PT, R11, 0xe0, P0 ;  /* 0x000000e00b00780c */ /* 0x000fe20000704470 */
[----:B------:R-:W-:Y:S01]  /*08e0*/  IMAD R53, R10, 0xe0, R7 ;  /* 0x000000e00a357824 */ /* 0x000fe200078e0207 */
[----:B------:R-:W-:Y:S01]  /*08f0*/  ISETP.GT.U32.AND P5, PT, R5, 0xe0, PT ;  /* 0x000000e00500780c */ /* 0x000fe20003fa4070 */
[----:B------:R-:W-:Y:S01]  /*0900*/  IMAD R57, R3, 0x1b, R2 ;  /* 0x0000001b03397824 */ /* 0x000fe200078e0202 */
[----:B------:R-:W-:-:S02]  /*0910*/  CS2R R2, SRZ ;  /* 0x0000000000027805 */ /* 0x000fc4000001ff00 */
[----:B------:R-:W-:Y:S02]  /*0920*/  CS2R R10, SRZ ;  /* 0x00000000000a7805 */ /* 0x000fe4000001ff00 */
[----:B------:R-:W-:Y:S02]  /*0930*/  CS2R R4, SRZ ;  /* 0x0000000000047805 */ /* 0x000fe4000001ff00 */
[----:B------:R-:W-:Y:S02]  /*0940*/  CS2R R6, SRZ ;  /* 0x0000000000067805 */ /* 0x000fe4000001ff00 */
[----:B------:R-:W-:Y:S02]  /*0950*/  MOV R42, RZ ;  /* 0x000000ff002a7202 */ /* 0x000fe40000000f00 */
[C---:B------:R-:W-:Y:S02]  /*0960*/  LEA R60, R43.reuse, R60, 0x4 ;  /* 0x0000003c2b3c7211 */ /* 0x040fe400078e20ff */
[----:B------:R-:W-:-:S02]  /*0970*/  ISETP.NE.OR P3, PT, R43, RZ, !P3 ;  /* 0x000000ff2b00720c */ /* 0x000fc40005f65670 */
[----:B------:R-:W-:Y:S02]  /*0980*/  IADD3 R66, PT, PT, R47, R66, RZ ;  /* 0x000000422f427210 */ /* 0x000fe40007ffe0ff */
[----:B------:R-:W-:Y:S02]  /*0990*/  IADD3 R67, PT, PT, R67, -0xe1, RZ ;  /* 0xffffff1f43437810 */ /* 0x000fe40007ffe0ff */
[----:B------:R-:W-:Y:S02]  /*09a0*/  IADD3 R68, PT, PT, R68, 0x6c, RZ ;  /* 0x0000006c44447810 */ /* 0x000fe40007ffe0ff */
[C---:B------:R-:W-:Y:S02]  /*09b0*/  IADD3 R69, PT, PT, R63.reuse, 0x6a, RZ ;  /* 0x0000006a3f457810 */ /* 0x040fe40007ffe0ff */
[----:B------:R-:W-:Y:S02]  /*09c0*/  IADD3 R70, PT, PT, R63, 0x6b, RZ ;  /* 0x0000006b3f467810 */ /* 0x000fe40007ffe0ff */
[----:B------:R-:W-:-:S02]  /*09d0*/  IADD3 R71, PT, PT, R71, -0xe1, RZ ;  /* 0xffffff1f47477810 */ /* 0x000fc40007ffe0ff */
[----:B------:R-:W-:Y:S02]  /*09e0*/  IADD3 R72, PT, PT, R72, -0xe1, RZ ;  /* 0xffffff1f48487810 */ /* 0x000fe40007ffe0ff */
[----:B0-----:R-:W-:-:S07]  /*09f0*/  IADD3 R59, PT, PT, R59, -0xe1, RZ ;  /* 0xffffff1f3b3b7810 */ /* 0x001fce0007ffe0ff */
.L_x_6:
[----:B------:R-:W0:Y:S01]  /*0a00*/  LDC.64 R94, c[0x0][0x380] ;  /* 0x0000e000ff5e7b82 */ /* 0x000e220000000a00 */
[----:B------:R-:W-:Y:S02]  /*0a10*/  ISETP.GE.U32.AND P6, PT, R45, 0x2, PT ;  /* 0x000000022d00780c */ /* 0x000fe40003fc6070 */
[----:B------:R-:W-:Y:S02]  /*0a20*/  CS2R R100, SRZ ;  /* 0x0000000000647805 */ /* 0x000fe4000001ff00 */
[----:B------:R-:W-:Y:S02]  /*0a30*/  ISETP.NE.AND P4, PT, R43, RZ, PT ;  /* 0x000000ff2b00720c */ /* 0x000fe40003f85270 */
[----:B------:R-:W-:Y:S02]  /*0a40*/  MOV R103, RZ ;  /* 0x000000ff00677202 */ /* 0x000fe40000000f00 */
[----:B------:R-:W-:-:S04]  /*0a50*/  SEL R104, RZ, 0x1, !P4 ;  /* 0x00000001ff687807 */ /* 0x000fc80006000000 */
[----:B------:R-:W-:Y:S01]  /*0a60*/  LOP3.LUT P4, RZ, R104, 0xfe, R45, 0xf8, !PT ;  /* 0x000000fe68ff7812 */ /* 0x000fe2000788f82d */
[C-C-:B------:R-:W-:Y:S02]  /*0a70*/  @P6 IMAD R99, R58.reuse, 0xc400, R66.reuse ;  /* 0x0000c4003a636824 */ /* 0x140fe400078e0242 */
[C-C-:B------:R-:W-:Y:S02]  /*0a80*/  @P6 IMAD R97, R58.reuse, 0xc400, R66.reuse ;  /* 0x0000c4003a616824 */ /* 0x140fe400078e0242 */
[----:B------:R-:W-:Y:S01]  /*0a90*/  @P6 IMAD R63, R58, 0xc400, R66 ;  /* 0x0000c4003a3f6824 */ /* 0x000fe200078e0242 */
[----:B------:R-:W-:Y:S02]  /*0aa0*/  @P6 IADD3 R99, PT, PT, R99, 0x1, RZ ;  /* 0x0000000163636810 */ /* 0x000fe40007ffe0ff */
[----:B------:R-:W-:Y:S02]  /*0ab0*/  @P6 IADD3 R97, PT, PT, R97, 0x2, RZ ;  /* 0x0000000261616810 */ /* 0x000fe40007ffe0ff */
[----:B------:R-:W-:Y:S01]  /*0ac0*/  @P6 IADD3 R63, PT, PT, R63, 0x3, RZ ;  /* 0x000000033f3f6810 */ /* 0x000fe20007ffe0ff */
[----:B0-----:R-:W-:-:S04]  /*0ad0*/  @P6 IMAD.WIDE.U32 R98, R99, 0x4, R94 ;  /* 0x0000000463626825 */ /* 0x001fc800078e005e */
[--C-:B------:R-:W-:Y:S01]  /*0ae0*/  @P6 IMAD.WIDE.U32 R96, R97, 0x4, R94.reuse ;  /* 0x0000000461606825 */ /* 0x100fe200078e005e */
[----:B------:R-:W2:Y:S03]  /*0af0*/  @P6 LDG.E.CONSTANT R103, desc[UR6][R98.64] ;  /* 0x0000000662676981 */ /* 0x000ea6000c1e9900 */
[----:B------:R-:W-:Y:S01]  /*0b00*/  @P6 IMAD.WIDE.U32 R62, R63, 0x4, R94 ;  /* 0x000000043f3e6825 */ /* 0x000fe200078e005e */
[----:B------:R-:W3:Y:S04]  /*0b10*/  @P6 LDG.E.CONSTANT R100, desc[UR6][R96.64] ;  /* 0x0000000660646981 */ /* 0x000ee8000c1e9900 */
[----:B------:R0:W4:Y:S01]  /*0b20*/  @P6 LDG.E.CONSTANT R101, desc[UR6][R62.64] ;  /* 0x000000063e656981 */ /* 0x000122000c1e9900 */
[----:B------:R-:W-:-:S02]  /*0b30*/  ISETP.GT.U32.OR P6, PT, R49, 0xe0, !P4 ;  /* 0x000000e03100780c */ /* 0x000fc400067c4470 */
[----:B------:R-:W-:Y:S01]  /*0b40*/  MOV R104, RZ ;  /* 0x000000ff00687202 */ /* 0x000fe20000000f00 */
[----:B------:R-:W-:Y:S01]  /*0b50*/  BAR.SYNC.DEFER_BLOCKING 0x0 ;  /* 0x0000000000007b1d */ /* 0x000fe20000010000 */
[----:B------:R-:W-:-:S09]  /*0b60*/  ISETP.GT.U32.OR P4, PT, R50, 0xe0, !P4 ;  /* 0x000000e03200780c */ /* 0x000fd20006784470 */
[----:B------:R-:W-:-:S04]  /*0b70*/  @!P6 IMAD R105, R58, 0xc400, R51 ;  /* 0x0000c4003a69e824 */ /* 0x000fc800078e0233 */
[----:B0-----:R-:W-:-:S05]  /*0b80*/  @!P6 IMAD.WIDE R62, R105, 0x4, R94 ;  /* 0x00000004693ee825 */ /* 0x001fca00078e025e */
[----:B------:R0:W5:Y:S01]  /*0b90*/  @!P6 LDG.E.CONSTANT R104, desc[UR6][R62.64] ;  /* 0x000000063e68e981 */ /* 0x000162000c1e9900 */
[----:B------:R-:W-:Y:S01]  /*0ba0*/  ISETP.LT.U32.OR P6, PT, R45, 0x2, !P3 ;  /* 0x000000022d00780c */ /* 0x000fe20005fc1470 */
[----:B------:R-:W-:Y:S01]  /*0bb0*/  @!P4 IMAD R107, R58, 0xc400, R52 ;  /* 0x0000c4003a6bc824 */ /* 0x000fe200078e0234 */
[----:B------:R-:W-:Y:S01]  /*0bc0*/  MOV R105, RZ ;  /* 0x000000ff00697202 */ /* 0x000fe20000000f00 */
[----:B------:R-:W1:Y:S01]  /*0bd0*/  S2R R98, SR_CTAID.X ;  /* 0x0000000000627919 */ /* 0x000e620000002500 */
[----:B------:R-:W-:Y:S01]  /*0be0*/  MOV R109, RZ ;  /* 0x000000ff006d7202 */ /* 0x000fe20000000f00 */
[----:B0-----:R-:W-:-:S08]  /*0bf0*/  @!P4 IMAD.WIDE R62, R107, 0x4, R94 ;  /* 0x000000046b3ec825 */ /* 0x001fd000078e025e */
[----:B------:R-:W-:Y:S01]  /*0c00*/  @!P6 IMAD R97, R58, 0xc400, R66 ;  /* 0x0000c4003a61e824 */ /* 0x000fe200078e0242 */
[----:B------:R0:W5:Y:S01]  /*0c10*/  @!P4 LDG.E.CONSTANT R105, desc[UR6][R62.64] ;  /* 0x000000063e69c981 */ /* 0x000162000c1e9900 */
[----:B------:R-:W-:Y:S01]  /*0c20*/  ISETP.GT.U32.AND P4, PT, R48, 0xe0, PT ;  /* 0x000000e03000780c */ /* 0x000fe20003f84070 */
[----:B------:R-:W-:Y:S02]  /*0c30*/  IMAD R107, R58, 0xc400, R47 ;  /* 0x0000c4003a6b7824 */ /* 0x000fe400078e022f */
[----:B0-----:R-:W-:-:S05]  /*0c40*/  @!P6 IMAD.WIDE.U32 R62, R97, 0x4, R94 ;  /* 0x00000004613ee825 */ /* 0x001fca00078e005e */
[----:B------:R0:W5:Y:S01]  /*0c50*/  @!P6 LDG.E.CONSTANT R109, desc[UR6][R62.64] ;  /* 0x000000063e6de981 */ /* 0x000162000c1e9900 */
[----:B------:R-:W-:-:S04]  /*0c60*/  ISETP.GT.U32.AND P6, PT, R49, 0xe0, PT ;  /* 0x000000e03100780c */ /* 0x000fc80003fc4070 */
[----:B------:R-:W-:Y:S02]  /*0c70*/  @!P4 IADD3 R97, PT, PT, R56, R107, RZ ;  /* 0x0000006b3861c210 */ /* 0x000fe40007ffe0ff */
[----:B------:R-:W-:-:S03]  /*0c80*/  MOV R111, RZ ;  /* 0x000000ff006f7202 */ /* 0x000fc60000000f00 */
[----:B0-----:R-:W-:-:S04]  /*0c90*/  @!P4 IMAD.WIDE R62, R97, 0x4, R94 ;  /* 0x00000004613ec825 */ /* 0x001fc800078e025e */
[----:B------:R-:W-:Y:S01]  /*0ca0*/  @!P6 IADD3 R97, PT, PT, R72, R107, RZ ;  /* 0x0000006b4861e210 */ /* 0x000fe20007ffe0ff */
[----:B------:R0:W5:Y:S01]  /*0cb0*/  @!P4 LDG.E.CONSTANT R111, desc[UR6][R62.64] ;  /* 0x000000063e6fc981 */ /* 0x000162000c1e9900 */
[----:B------:R-:W-:Y:S02]  /*0cc0*/  MOV R113, RZ ;  /* 0x000000ff00717202 */ /* 0x000fe40000000f00 */
[----:B------:R-:W-:Y:S01]  /*0cd0*/  ISETP.GT.U32.AND P4, PT, R50, 0xe0, PT ;  /* 0x000000e03200780c */ /* 0x000fe20003f84070 */
[----:B0-----:R-:W-:Y:S01]  /*0ce0*/  @!P6 IMAD.WIDE R62, R97, 0x4, R94 ;  /* 0x00000004613ee825 */ /* 0x001fe200078e025e */
[C---:B------:R-:W-:Y:S02]  /*0cf0*/  LEA R96, R43.reuse, 0xfffffffc, 0x2 ;  /* 0xfffffffc2b607811 */ /* 0x040fe400078e10ff */
[----:B-1----:R-:W-:Y:S02]  /*0d00*/  LOP3.LUT R98, R98, 0x1, RZ, 0xc0, !PT ;  /* 0x0000000162627812 */ /* 0x002fe400078ec0ff */
[----:B------:R0:W5:Y:S01]  /*0d10*/  @!P6 LDG.E.CONSTANT R113, desc[UR6][R62.64] ;  /* 0x000000063e71e981 */ /* 0x000162000c1e9900 */
[----:B------:R-:W-:-:S04]  /*0d20*/  ISETP.NE.AND P6, PT, R43, RZ, PT ;  /* 0x000000ff2b00720c */ /* 0x000fc80003fc5270 */
[----:B------:R-:W-:Y:S02]  /*0d30*/  SEL R96, R96, 0x6e, P6 ;  /* 0x0000006e60607807 */ /* 0x000fe40003000000 */
[----:B------:R-:W-:Y:S02]  /*0d40*/  ISETP.NE.U32.AND P6, PT, R98, 0x1, PT ;  /* 0x000000016200780c */ /* 0x000fe40003fc5070 */
[----:B------:R-:W-:Y:S02]  /*0d50*/  @!P4 IADD3 R97, PT, PT, R59, R107, RZ ;  /* 0x0000006b3b61c210 */ /* 0x000fe40007ffe0ff */
[----:B------:R-:W-:-:S03]  /*0d60*/  MOV R115, RZ ;  /* 0x000000ff00737202 */ /* 0x000fc60000000f00 */
[----:B0-----:R-:W-:Y:S01]  /*0d70*/  @!P4 IMAD.WIDE R62, R97, 0x4, R94 ;  /* 0x00000004613ec825 */ /* 0x001fe200078e025e */
[----:B------:R-:W-:-:S04]  /*0d80*/  IADD3 R97, PT, PT, R96, 0x70, RZ ;  /* 0x0000007060617810 */ /* 0x000fc80007ffe0ff */
[----:B------:R0:W5:Y:S01]  /*0d90*/  @!P4 LDG.E.CONSTANT R115, desc[UR6][R62.64] ;  /* 0x000000063e73c981 */ /* 0x000162000c1e9900 */
[C---:B------:R-:W-:Y:S02]  /*0da0*/  ISETP.EQ.AND P4, PT, R96.reuse, RZ, P6 ;  /* 0x000000ff6000720c */ /* 0x040fe40003782270 */
[----:B------:R-:W-:-:S04]  /*0db0*/  @P6 IADD3 R97, PT, PT, R96, RZ, RZ ;  /* 0x000000ff60616210 */ /* 0x000fc80007ffe0ff */
[----:B------:R-:W-:Y:S02]  /*0dc0*/  ISETP.GT.U32.OR P4, PT, R97, 0xe0, P4 ;  /* 0x000000e06100780c */ /* 0x000fe40002784470 */
[-C--:B------:R-:W-:Y:S02]  /*0dd0*/  @!P0 IADD3 R97, PT, PT, R67, R107.reuse, RZ ;  /* 0x0000006b43618210 */ /* 0x080fe40007ffe0ff */
[----:B------:R-:W-:Y:S02]  /*0de0*/  @!P1 IADD3 R99, PT, PT, R71, R107, RZ ;  /* 0x0000006b47639210 */ /* 0x000fe40007ffe0ff */
[----:B------:R-:W-:Y:S01]  /*0df0*/  MOV R119, RZ ;  /* 0x000000ff00777202 */ /* 0x000fe20000000f00 */
[----:B------:R-:W-:Y:S01]  /*0e00*/  @!P0 IMAD.WIDE.U32 R96, R97, 0x4, R94 ;  /* 0x0000000461608825 */ /* 0x000fe200078e005e */
[----:B------:R-:W-:-:S03]  /*0e10*/  MOV R117, RZ ;  /* 0x000000ff00757202 */ /* 0x000fc60000000f00 */
[----:B0-----:R-:W-:Y:S01]  /*0e20*/  @!P1 IMAD.WIDE.U32 R62, R99, 0x4, R94 ;  /* 0x00000004633e9825 */ /* 0x001fe200078e005e */
[----:B------:R0:W5:Y:S01]  /*0e30*/  @!P0 LDG.E.CONSTANT R119, desc[UR6][R96.64] ;  /* 0x0000000660778981 */ /* 0x000162000c1e9900 */
[-C--:B------:R-:W-:Y:S02]  /*0e40*/  @!P4 IADD3 R123, PT, PT, R55, R107.reuse, RZ ;  /* 0x0000006b377bc210 */ /* 0x080fe40007ffe0ff */
[----:B------:R-:W-:Y:S01]  /*0e50*/  @P3 IMAD R99, R58, 0xc400, R66 ;  /* 0x0000c4003a633824 */ /* 0x000fe200078e0242 */
[----:B------:R-:W-:Y:S01]  /*0e60*/  MOV R121, RZ ;  /* 0x000000ff00797202 */ /* 0x000fe20000000f00 */
[----:B------:R1:W5:Y:S03]  /*0e70*/  @!P1 LDG.E.CONSTANT R117, desc[UR6][R62.64] ;  /* 0x000000063e759981 */ /* 0x000366000c1e9900 */
[----:B------:R-:W-:Y:S01]  /*0e80*/  @P3 IADD3 R99, PT, PT, R99, 0xe0, RZ ;  /* 0x000000e063633810 */ /* 0x000fe20007ffe0ff */
[----:B0-----:R-:W-:Y:S01]  /*0e90*/  @!P4 IMAD.WIDE R96, R123, 0x4, R94 ;  /* 0x000000047b60c825 */ /* 0x001fe200078e025e */
[----:B------:R-:W-:-:S02]  /*0ea0*/  IADD3 R123, PT, PT, R46, R107, RZ ;  /* 0x0000006b2e7b7210 */ /* 0x000fc40007ffe0ff */
[-C--:B------:R-:W-:Y:S01]  /*0eb0*/  @P2 IADD3 R125, PT, PT, R53, R107.reuse, RZ ;  /* 0x0000006b357d2210 */ /* 0x080fe20007ffe0ff */
[--C-:B------:R-:W-:Y:S01]  /*0ec0*/  @P3 IMAD.WIDE R98, R99, 0x4, R94.reuse ;  /* 0x0000000463623825 */ /* 0x100fe200078e025e */
[----:B-1----:R-:W-:Y:S01]  /*0ed0*/  MOV R62, RZ ;  /* 0x000000ff003e7202 */ /* 0x002fe20000000f00 */
[----:B------:R0:W5:Y:S01]  /*0ee0*/  @!P4 LDG.E.CONSTANT R121, desc[UR6][R96.64] ;  /* 0x000000066079c981 */ /* 0x000162000c1e9900 */
[----:B------:R-:W-:Y:S02]  /*0ef0*/  @!P5 IADD3 R108, PT, PT, R54, R107, RZ ;  /* 0x0000006b366cd210 */ /* 0x000fe40007ffe0ff */
[----:B------:R-:W-:Y:S02]  /*0f00*/  MOV R106, RZ ;  /* 0x000000ff006a7202 */ /* 0x000fe40000000f00 */
[----:B------:R1:W5:Y:S01]  /*0f10*/  @P3 LDG.E.CONSTANT R62, desc[UR6][R98.64] ;  /* 0x00000006623e3981 */ /* 0x000362000c1e9900 */
[----:B0-----:R-:W-:Y:S01]  /*0f20*/  IMAD.WIDE.U32 R96, R123, 0x4, R94 ;  /* 0x000000047b607825 */ /* 0x001fe200078e005e */
[----:B------:R-:W-:-:S04]  /*0f30*/  MOV R123, RZ ;  /* 0x000000ff007b7202 */ /* 0x000fc80000000f00 */
[----:B------:R0:W5:Y:S01]  /*0f40*/  LDG.E.CONSTANT R63, desc[UR6][R96.64] ;  /* 0x00000006603f7981 */ /* 0x000162000c1e9900 */
[----:B-1----:R-:W-:-:S05]  /*0f50*/  @P2 IMAD.WIDE.U32 R98, R125, 0x4, R94 ;  /* 0x000000047d622825 */ /* 0x002fca00078e005e */
[----:B------:R-:W5:Y:S01]  /*0f60*/  @P2 LDG.E.CONSTANT R123, desc[UR6][R98.64] ;  /* 0x00000006627b2981 */ /* 0x000f62000c1e9900 */
[----:B0-----:R-:W-:-:S05]  /*0f70*/  @!P5 IMAD.WIDE.U32 R96, R108, 0x4, R94 ;  /* 0x000000046c60d825 */ /* 0x001fca00078e005e */
[----:B------:R-:W5:Y:S01]  /*0f80*/  @!P5 LDG.E.CONSTANT R106, desc[UR6][R96.64] ;  /* 0x00000006606ad981 */ /* 0x000f62000c1e9900 */
[----:B------:R-:W-:Y:S01]  /*0f90*/  ISETP.GT.U32.AND P4, PT, R43, 0x1, PT ;  /* 0x000000012b00780c */ /* 0x000fe20003f84070 */
[----:B------:R-:W-:Y:S04]  /*0fa0*/  BSSY.RECONVERGENT B0, `(.L_x_0) ;  /* 0x000003c000007945 */ /* 0x000fe80003800200 */
[----:B------:R-:W-:Y:S01]  /*0fb0*/  BSSY.RELIABLE B1, `(.L_x_1) ;  /* 0x0000031000017945 */ /* 0x000fe20003800100 */
[----:B--2---:R0:W-:Y:S04]  /*0fc0*/  STS [R60+0x4], R103 ;  /* 0x000004673c007388 */ /* 0x0041e80000000800 */
[----:B---3--:R0:W-:Y:S04]  /*0fd0*/  STS [R60+0x8], R100 ;  /* 0x000008643c007388 */ /* 0x0081e80000000800 */
[----:B----4-:R0:W-:Y:S04]  /*0fe0*/  STS [R60+0xc], R101 ;  /* 0x00000c653c007388 */ /* 0x0101e80000000800 */
[----:B-----5:R0:W-:Y:S04]  /*0ff0*/  STS [R60+0x1c0], R104 ;  /* 0x0001c0683c007388 */ /* 0x0201e80000000800 */
[----:B------:R0:W-:Y:S04]  /*1000*/  STS [R60+0x1c4], R105 ;  /* 0x0001c4693c007388 */ /* 0x0001e80000000800 */
[----:B------:R0:W-:Y:S04]  /*1010*/  STS [R60], R109 ;  /* 0x0000006d3c007388 */ /* 0x0001e80000000800 */
[----:B------:R0:W-:Y:S04]  /*1020*/  STS [R60+0x384], R111 ;  /* 0x0003846f3c007388 */ /* 0x0001e80000000800 */
[----:B------:R0:W-:Y:S04]  /*1030*/  STS [R60+0x388], R113 ;  /* 0x000388713c007388 */ /* 0x0001e80000000800 */
[----:B------:R0:W-:Y:S04]  /*1040*/  STS [R60+0x38c], R115 ;  /* 0x00038c733c007388 */ /* 0x0001e80000000800 */
[----:B------:R0:W-:Y:S04]  /*1050*/  STS [R60+0x540], R119 ;  /* 0x000540773c007388 */ /* 0x0001e80000000800 */
[----:B------:R0:W-:Y:S04]  /*1060*/  STS [R60+0x544], R117 ;  /* 0x000544753c007388 */ /* 0x0001e80000000800 */
[----:B------:R0:W-:Y:S04]  /*1070*/  STS [R60+0x380], R121 ;  /* 0x000380793c007388 */ /* 0x0001e80000000800 */
[----:B------:R0:W-:Y:S04]  /*1080*/  STS.64 [R60+0x1c8], R62 ;  /* 0x0001c83e3c007388 */ /* 0x0001e80000000a00 */
[----:B------:R0:W-:Y:S04]  /*1090*/  STS [R60+0x548], R123 ;  /* 0x0005487b3c007388 */ /* 0x0001e80000000800 */
[----:B------:R0:W-:Y:S01]  /*10a0*/  STS [R60+0x54c], R106 ;  /* 0x00054c6a3c007388 */ /* 0x0001e20000000800 */
[----:B------:R-:W-:Y:S05]  /*10b0*/  @P4 BRA `(.L_x_2) ;  /* 0x0000000000744947 */ /* 0x000fea0003800000 */
[----:B------:R-:W-:Y:S01]  /*10c0*/  ISETP.GT.U32.AND P4, PT, R65, 0xe0, PT ;  /* 0x000000e04100780c */ /* 0x000fe20003f84070 */
[----:B0-----:R-:W-:Y:S01]  /*10d0*/  HFMA2 R103, -RZ, RZ, 0, 0 ;  /* 0x00000000ff677431 */ /* 0x001fe200000001ff */
[C---:B------:R-:W-:Y:S02]  /*10e0*/  SHF.L.U32 R63, R43.reuse, 0x2, RZ ;  /* 0x000000022b3f7819 */ /* 0x040fe400000006ff */
[----:B------:R-:W-:Y:S02]  /*10f0*/  LEA R62, R43, 0x70, 0x2 ;  /* 0x000000702b3e7811 */ /* 0x000fe400078e10ff */
[----:B------:R-:W-:-:S04]  /*1100*/  @P6 IADD3 R62, PT, PT, R63, RZ, RZ ;  /* 0x000000ff3f3e6210 */ /* 0x000fc80007ffe0ff */
[----:B------:R-:W-:-:S03]  /*1110*/  IADD3 R96, PT, PT, R62, -0x74, RZ ;  /* 0xffffff8c3e607810 */ /* 0x000fc60007ffe0ff */
[----:B------:R-:W-:Y:S02]  /*1120*/  @!P4 IADD3 R63, PT, PT, R68, R107, RZ ;  /* 0x0000006b443fc210 */ /* 0x000fe40007ffe0ff */
[----:B------:R-:W-:-:S03]  /*1130*/  ISETP.GE.U32.AND P6, PT, R96, -0xe1, PT ;  /* 0xffffff1f6000780c */ /* 0x000fc60003fc6070 */
[----:B------:R-:W-:-:S05]  /*1140*/  @!P4 IMAD.WIDE.U32 R62, R63, 0x4, R94 ;  /* 0x000000043f3ec825 */ /* 0x000fca00078e005e */
[----:B------:R0:W2:Y:S01]  /*1150*/  @!P4 LDG.E.CONSTANT R103, desc[UR6][R62.64] ;  /* 0x000000063e67c981 */ /* 0x0000a2000c1e9900 */
[----:B------:R-:W-:Y:S02]  /*1160*/  ISETP.GT.U32.AND P4, PT, R64, 0xe0, PT ;  /* 0x000000e04000780c */ /* 0x000fe40003f84070 */
[----:B------:R-:W-:Y:S02]  /*1170*/  ISETP.GT.U32.OR P6, PT, R65, 0xe0, !P6 ;  /* 0x000000e04100780c */ /* 0x000fe400077c4470 */
[----:B------:R-:W-:Y:S02]  /*1180*/  MOV R99, RZ ;  /* 0x000000ff00637202 */ /* 0x000fe40000000f00 */
[----:B------:R-:W-:-:S07]  /*1190*/  MOV R105, RZ ;  /* 0x000000ff00697202 */ /* 0x000fce0000000f00 */
[-C--:B------:R-:W-:Y:S02]  /*11a0*/  @!P4 IADD3 R101, PT, PT, R70, R107.reuse, RZ ;  /* 0x0000006b4665c210 */ /* 0x080fe40007ffe0ff */
[----:B------:R-:W-:Y:S02]  /*11b0*/  @!P4 IADD3 R97, PT, PT, R69, R107, RZ ;  /* 0x0000006b4561c210 */ /* 0x000fe40007ffe0ff */
[----:B------:R-:W-:Y:S01]  /*11c0*/  @!P6 IADD3 R107, PT, PT, R68, 0x1, R107 ;  /* 0x00000001446be810 */ /* 0x000fe20007ffe06b */
[----:B0-----:R-:W-:-:S04]  /*11d0*/  @!P4 IMAD.WIDE.U32 R62, R101, 0x4, R94 ;  /* 0x00000004653ec825 */ /* 0x001fc800078e005e */
[----:B------:R-:W-:Y:S02]  /*11e0*/  HFMA2 R101, -RZ, RZ, 0, 0 ;  /* 0x00000000ff657431 */ /* 0x000fe400000001ff */
[----:B------:R-:W-:-:S04]  /*11f0*/  @!P4 IMAD.WIDE.U32 R96, R97, 0x4, R94 ;  /* 0x000000046160c825 */ /* 0x000fc800078e005e */
[----:B------:R-:W-:Y:S01]  /*1200*/  @!P6 IMAD.WIDE.U32 R94, R107, 0x4, R94 ;  /* 0x000000046b5ee825 */ /* 0x000fe200078e005e */
[----:B------:R-:W3:Y:S04]  /*1210*/  @!P4 LDG.E.CONSTANT R99, desc[UR6][R96.64] ;  /* 0x000000066063c981 */ /* 0x000ee8000c1e9900 */
[----:B------:R-:W4:Y:S04]  /*1220*/  @!P4 LDG.E.CONSTANT R101, desc[UR6][R62.64] ;  /* 0x000000063e65c981 */ /* 0x000f28000c1e9900 */
[----:B------:R-:W5:Y:S04]  /*1230*/  @!P6 LDG.E.CONSTANT R105, desc[UR6][R94.64] ;  /* 0x000000065e69e981 */ /* 0x000f68000c1e9900 */
[----:B--2---:R0:W-:Y:S04]  /*1240*/  STS [R60+0x708], R103 ;  /* 0x000708673c007388 */ /* 0x0041e80000000800 */
[----:B---3--:R0:W-:Y:S04]  /*1250*/  STS [R60+0x700], R99 ;  /* 0x000700633c007388 */ /* 0x0081e80000000800 */
[----:B----4-:R0:W-:Y:S04]  /*1260*/  STS [R60+0x704], R101 ;  /* 0x000704653c007388 */ /* 0x0101e80000000800 */
[----:B-----5:R0:W-:Y:S01]  /*1270*/  STS [R60+0x70c], R105 ;  /* 0x00070c693c007388 */ /* 0x0201e20000000800 */
[----:B------:R-:W-:Y:S05]  /*1280*/  BRA `(.L_x_3) ;  /* 0x00000000000c7947 */ /* 0x000fea0003800000 */
.L_x_2:
[----:B------:R-:W-:-:S13]  /*1290*/  ISETP.GT.U32.AND P4, PT, R43, 0x17, PT ;  /* 0x000000172b00780c */ /* 0x000fda0003f84070 */
[----:B------:R-:W-:Y:S05]  /*12a0*/  @P4 BREAK.RELIABLE B1 ;  /* 0x0000000000014942 */ /* 0x000fea0003800100 */
[----:B------:R-:W-:Y:S05]  /*12b0*/  @P4 BRA `(.L_x_4) ;  /* 0x0000000000284947 */ /* 0x000fea0003800000 */
.L_x_3:
[----:B------:R-:W-:Y:S05]  /*12c0*/  BSYNC.RELIABLE B1 ;  /* 0x0000000000017941 */ /* 0x000fea0003800100 */
.L_x_1:
[----:B0-----:R-:W0:Y:S01]  /*12d0*/  LDC.64 R62, c[0x0][0x388] ;  /* 0x0000e200ff3e7b82 */ /* 0x001e220000000a00 */
[----:B------:R-:W-:-:S04]  /*12e0*/  IMAD R95, R58, 0x9, R57 ;  /* 0x000000093a5f7824 */ /* 0x000fc800078e0239 */
[----:B0-----:R-:W-:-:S05]  /*12f0*/  IMAD.WIDE.U32 R62, R95, 0x4, R62 ;  /* 0x000000045f3e7825 */ /* 0x001fca00078e003e */
[----:B------:R-:W2:Y:S04]  /*1300*/  LDG.E.CONSTANT R94, desc[UR6][R62.64] ;  /* 0x000000063e5e7981 */ /* 0x000ea8000c1e9900 */
[----:B------:R-:W3:Y:S04]  /*1310*/  LDG.E.CONSTANT R96, desc[UR6][R62.64+0x4] ;  /* 0x000004063e607981 */ /* 0x000ee8000c1e9900 */
[----:B------:R-:W4:Y:S04]  /*1320*/  LDG.E.CONSTANT R98, desc[UR6][R62.64+0x8] ;  /* 0x000008063e627981 */ /* 0x000f28000c1e9900 */
[----:B--2---:R1:W-:Y:S04]  /*1330*/  STS [R61], R94 ;  /* 0x0000005e3d007388 */ /* 0x0043e80000000800 */
[----:B---3--:R1:W-:Y:S04]  /*1340*/  STS [R61+0x4], R96 ;  /* 0x000004603d007388 */ /* 0x0083e80000000800 */
[----:B----4-:R1:W-:Y:S02]  /*1350*/  STS [R61+0x8], R98 ;  /* 0x000008623d007388 */ /* 0x0103e40000000800 */
.L_x_4:
[----:B------:R-:W-:Y:S05]  /*1360*/  BSYNC.RECONVERGENT B0 ;  /* 0x0000000000007941 */ /* 0x000fea0003800200 */
.L_x_0:
[----:B------:R-:W-:Y:S05]  /*1370*/  WARPSYNC.ALL ;  /* 0x0000000000007948 */ /* 0x000fea0003800000 */
[----:B------:R-:W2:Y:S08]  /*1380*/  S2UR UR5, SR_CgaCtaId ;  /* 0x00000000000579c3 */ /* 0x000eb00000008800 */
[----:B------:R-:W-:Y:S06]  /*1390*/  BAR.SYNC.DEFER_BLOCKING 0x0 ;  /* 0x0000000000007b1d */ /* 0x000fec0000010000 */
[----:B------:R-:W-:-:S02]  /*13a0*/  UMOV UR4, 0x400 ;  /* 0x0000040000047882 */ /* 0x000fc40000000000 */
[----:B------:R-:W-:-:S04]  /*13b0*/  UIADD3 UR4, UPT, UPT, UR4, 0x720, URZ ;  /* 0x0000072004047890 */ /* 0x000fc8000fffe0ff */
[----:B--2---:R-:W-:-:S03]  /*13c0*/  ULEA UR4, UR5, UR4, 0x18 ;  /* 0x0000000405047291 */ /* 0x004fc6000f8ec0ff */
[----:B------:R-:W-:-:S09]  /*13d0*/  UMOV UR5, 0x390 ;  /* 0x0000039000057882 */ /* 0x000fd20000000000 */
.L_x_5:
[----:B0-----:R-:W-:Y:S01]  /*13e0*/  MOV R62, UR5 ;  /* 0x00000005003e7c02 */ /* 0x001fe20008000f00 */
[----:B------:R-:W-:Y:S04]  /*13f0*/  LDS R105, [R60+UR5+-0x390] ;  /* 0xfffc70053c697984 */ /* 0x000fe80008000800 */
[----:B-1----:R-:W0:Y:S04]  /*1400*/  LDS R96, [R62+UR4+-0x390] ;  /* 0xfffc70043e607984 */ /* 0x002e280008000800 */
[----:B------:R-:W1:Y:S04]  /*1410*/  LDS R104, [R60+UR5+-0x38c] ;  /* 0xfffc74053c687984 */ /* 0x000e680008000800 */
[----:B------:R-:W2:Y:S04]  /*1420*/  LDS R103, [R60+UR5+-0x388] ;  /* 0xfffc78053c677984 */ /* 0x000ea80008000800 */
[----:B------:R-:W3:Y:S04]  /*1430*/  LDS R63, [R60+UR5+-0x384] ;  /* 0xfffc7c053c3f7984 */ /* 0x000ee80008000800 */
[----:B------:R-:W4:Y:S04]  /*1440*/  LDS R101, [R60+UR5+-0x1c8] ;  /* 0xfffe38053c657984 */ /* 0x000f280008000800 */
[----:B------:R-:W5:Y:S04]  /*1450*/  LDS R100, [R60+UR5+-0x1c4] ;  /* 0xfffe3c053c647984 */ /* 0x000f680008000800 */
[----:B------:R-:W5:Y:S04]  /*1460*/  LDS R99, [R60+UR5+-0x1c0] ;  /* 0xfffe40053c637984 */ /* 0x000f680008000800 */
[----:B------:R-:W5:Y:S04]  /*1470*/  LDS R98, [R60+UR5+-0x1bc] ;  /* 0xfffe44053c627984 */ /* 0x000f680008000800 */
[----:B------:R-:W5:Y:S04]  /*1480*/  LDS R95, [R62+UR4+-0x36c] ;  /* 0xfffc94043e5f7984 */ /* 0x000f680008000800 */
[----:B------:R-:W5:Y:S04]  /*1490*/  LDS R94, [R62+UR4+-0x2dc] ;  /* 0xfffd24043e5e7984 */ /* 0x000f680008000800 */
[----:B------:R-:W5:Y:S01]  /*14a0*/  LDS R108, [R62+UR4+-0x300] ;  /* 0xfffd00043e6c7984 */ /* 0x000f620008000800 */
[----:B0-----:R-:W-:-:S03]  /*14b0*/  FFMA R42, R105, R96, R42 ;  /* 0x00000060692a7223 */ /* 0x001fc6000000002a */
[----:B------:R-:W0:Y:S01]  /*14c0*/  LDS R107, [R62+UR4+-0x348] ;  /* 0xfffcb8043e6b7984 */ /* 0x000e220008000800 */
[-C--:B-1----:R-:W-:Y:S01]  /*14d0*/  FFMA R41, R104, R96.reuse, R41 ;  /* 0x0000006068297223 */ /* 0x082fe20000000029 */
[-C--:B--2---:R-:W-:Y:S02]  /*14e0*/  FFMA R40, R103, R96.reuse, R40 ;  /* 0x0000006067287223 */ /* 0x084fe40000000028 */
[----:B------:R-:W1:Y:S01]  /*14f0*/  LDS R106, [R62+UR4+-0x2b8] ;  /* 0xfffd48043e6a7984 */ /* 0x000e620008000800 */
[----:B---3--:R-:W-:-:S03]  /*1500*/  FFMA R39, R63, R96, R39 ;  /* 0x000000603f277223 */ /* 0x008fc60000000027 */
[----:B------:R-:W2:Y:S01]  /*1510*/  LDS R111, [R62+UR4+-0x324] ;  /* 0xfffcdc043e6f7984 */ /* 0x000ea20008000800 */
[----:B----4-:R-:W-:-:S03]  /*1520*/  FFMA R38, R101, R96, R38 ;  /* 0x0000006065267223 */ /* 0x010fc60000000026 */
[----:B------:R-:W3:Y:S01]  /*1530*/  LDS R110, [R62+UR4+-0x294] ;  /* 0xfffd6c043e6e7984 */ /* 0x000ee20008000800 */
[----:B-----5:R-:W-:-:S03]  /*1540*/  FFMA R37, R100, R96, R37 ;  /* 0x0000006064257223 */ /* 0x020fc60000000025 */
[----:B------:R-:W-:Y:S01]  /*1550*/  LDS R97, [R60+UR5] ;  /* 0x000000053c617984 */ /* 0x000fe20008000800 */
[----:B------:R-:W-:-:S03]  /*1560*/  FFMA R36, R99, R96, R36 ;  /* 0x0000006063247223 */ /* 0x000fc60000000024 */
[----:B------:R-:W4:Y:S01]  /*1570*/  LDS R109, [R62+UR4+-0x384] ;  /* 0xfffc7c043e6d7984 */ /* 0x000f220008000800 */
[----:B------:R-:W-:-:S03]  /*1580*/  FFMA R35, R98, R96, R35 ;  /* 0x0000006062237223 */ /* 0x000fc60000000023 */
[----:B------:R-:W-:Y:S01]  /*1590*/  LDS R113, [R62+UR4+-0x33c] ;  /* 0xfffcc4043e717984 */ /* 0x000fe20008000800 */
[-C--:B------:R-:W-:Y:S01]  /*15a0*/  FFMA R26, R105, R95.reuse, R26 ;  /* 0x0000005f691a7223 */ /* 0x080fe2000000001a */
[-C--:B------:R-:W-:Y:S01]  /*15b0*/  FFMA R25, R104, R95.reuse, R25 ;  /* 0x0000005f68197223 */ /* 0x080fe20000000019 */
[-C--:B------:R-:W-:Y:S01]  /*15c0*/  FFMA R24, R103, R95.reuse, R24 ;  /* 0x0000005f67187223 */ /* 0x080fe20000000018 */
[-C--:B------:R-:W-:Y:S01]  /*15d0*/  FFMA R23, R63, R95.reuse, R23 ;  /* 0x0000005f3f177223 */ /* 0x080fe20000000017 */
[-C--:B------:R-:W-:Y:S01]  /*15e0*/  FFMA R22, R101, R95.reuse, R22 ;  /* 0x0000005f65167223 */ /* 0x080fe20000000016 */
[-C--:B------:R-:W-:Y:S01]  /*15f0*/  FFMA R21, R100, R95.reuse, R21 ;  /* 0x0000005f64157223 */ /* 0x080fe20000000015 */
[-C--:B------:R-:W-:Y:S01]  /*1600*/  FFMA R20, R99, R95.reuse, R20 ;  /* 0x0000005f63147223 */ /* 0x080fe20000000014 */
[----:B------:R-:W-:Y:S01]  /*1610*/  FFMA R19, R98, R95, R19 ;  /* 0x0000005f62137223 */ /* 0x000fe20000000013 */
        /* <DEDUP_REMOVED lines=8> */
[----:B------:R-:W5:Y:S01]  /*16a0*/  LDS R96, [R60+UR5+0x4] ;  /* 0x000004053c607984 */ /* 0x000f620008000800 */
[-C--:B------:R-:W-:Y:S01]  /*16b0*/  FFMA R34, R105, R108.reuse, R34 ;  /* 0x0000006c69227223 */ /* 0x080fe20000000022 */
[CC--:B------:R-:W-:Y:S01]  /*16c0*/  FFMA R33, R104.reuse, R108.reuse, R33 ;  /* 0x0000006c68217223 */ /* 0x0c0fe20000000021 */
[----:B------:R-:W-:Y:S01]  /*16d0*/  FFMA R32, R103, R108, R32 ;  /* 0x0000006c67207223 */ /* 0x000fe20000000020 */
[----:B------:R-:W5:Y:S01]  /*16e0*/  LDS R95, [R60+UR5+0x8] ;  /* 0x000008053c5f7984 */ /* 0x000f620008000800 */
[-C--:B0-----:R-:W-:Y:S01]  /*16f0*/  FFMA R10, R105, R107.reuse, R10 ;  /* 0x0000006b690a7223 */ /* 0x081fe2000000000a */
[CC--:B------:R-:W-:Y:S01]  /*1700*/  FFMA R9, R104.reuse, R107.reuse, R9 ;  /* 0x0000006b68097223 */ /* 0x0c0fe20000000009 */
[----:B------:R-:W-:Y:S01]  /*1710*/  FFMA R8, R103, R107, R8 ;  /* 0x0000006b67087223 */ /* 0x000fe20000000008 */
[----:B------:R-:W0:Y:S01]  /*1720*/  LDS R94, [R60+UR5+0xc] ;  /* 0x00000c053c5e7984 */ /* 0x000e220008000800 */
[-C--:B-1----:R-:W-:Y:S01]  /*1730*/  FFMA R2, R105, R106.reuse, R2 ;  /* 0x0000006a69027223 */ /* 0x082fe20000000002 */
[CC--:B------:R-:W-:Y:S01]  /*1740*/  FFMA R0, R104.reuse, R106.reuse, R0 ;  /* 0x0000006a68007223 */ /* 0x0c0fe20000000000 */
[----:B------:R-:W-:Y:S01]  /*1750*/  FFMA R73, R103, R106, R73 ;  /* 0x0000006a67497223 */ /* 0x000fe20000000049 */
[-C--:B--2---:R-:W-:Y:S01]  /*1760*/  FFMA R79, R105, R111.reuse, R79 ;  /* 0x0000006f694f7223 */ /* 0x084fe2000000004f */
[CC--:B------:R-:W-:Y:S01]  /*1770*/  FFMA R80, R104.reuse, R111.reuse, R80 ;  /* 0x0000006f68507223 */ /* 0x0c0fe20000000050 */
[----:B------:R-:W-:Y:S01]  /*1780*/  FFMA R81, R103, R111, R81 ;  /* 0x0000006f67517223 */ /* 0x000fe20000000051 */
[-C--:B---3--:R-:W-:Y:S01]  /*1790*/  FFMA R87, R105, R110.reuse, R87 ;  /* 0x0000006e69577223 */ /* 0x088fe20000000057 */
[-C--:B------:R-:W-:Y:S01]  /*17a0*/  FFMA R88, R104, R110.reuse, R88 ;  /* 0x0000006e68587223 */ /* 0x080fe20000000058 */
[----:B------:R-:W-:Y:S01]  /*17b0*/  FFMA R89, R103, R110, R89 ;  /* 0x0000006e67597223 */ /* 0x000fe20000000059 */
        /* <DEDUP_REMOVED lines=25> */
[-C--:B----4-:R-:W-:Y:S01]  /*1950*/  FFMA R42, R101, R109.reuse, R42 ;  /* 0x0000006d652a7223 */ /* 0x090fe2000000002a */
[-C--:B------:R-:W-:Y:S01]  /*1960*/  FFMA R41, R100, R109.reuse, R41 ;  /* 0x0000006d64297223 */ /* 0x080fe20000000029 */
[-C--:B------:R-:W-:Y:S01]  /*1970*/  FFMA R40, R99, R109.reuse, R40 ;  /* 0x0000006d63287223 */ /* 0x080fe20000000028 */
[-C--:B------:R-:W-:Y:S01]  /*1980*/  FFMA R39, R98, R109.reuse, R39 ;  /* 0x0000006d62277223 */ /* 0x080fe20000000027 */
[-C--:B------:R-:W-:Y:S01]  /*1990*/  FFMA R38, R97, R109.reuse, R38 ;  /* 0x0000006d61267223 */ /* 0x080fe20000000026 */
[-C--:B-----5:R-:W-:Y:S01]  /*19a0*/  FFMA R37, R96, R109.reuse, R37 ;  /* 0x0000006d60257223 */ /* 0x0a0fe20000000025 */
[-C--:B------:R-:W-:Y:S01]  /*19b0*/  FFMA R36, R95, R109.reuse, R36 ;  /* 0x0000006d5f247223 */ /* 0x080fe20000000024 */
[----:B0-----:R-:W-:Y:S01]  /*19c0*/  FFMA R35, R94, R109, R35 ;  /* 0x0000006d5e237223 */ /* 0x001fe20000000023 */
[----:B------:R-:W0:Y:S01]  /*19d0*/  LDS R108, [R62+UR4+-0x2f4] ;  /* 0xfffd0c043e6c7984 */ /* 0x000e220008000800 */
[-C--:B------:R-:W-:Y:S01]  /*19e0*/  FFMA R9, R100, R113.reuse, R9 ;  /* 0x0000007164097223 */ /* 0x080fe20000000009 */
[-C--:B------:R-:W-:Y:S01]  /*19f0*/  FFMA R8, R99, R113.reuse, R8 ;  /* 0x0000007163087223 */ /* 0x080fe20000000008 */
[-C--:B------:R-:W-:Y:S01]  /*1a00*/  FFMA R10, R101, R113.reuse, R10 ;  /* 0x00000071650a7223 */ /* 0x080fe2000000000a */
[----:B------:R-:W1:Y:S01]  /*1a10*/  LDS R107, [R62+UR4+-0x360] ;  /* 0xfffca0043e6b7984 */ /* 0x000e620008000800 */
[-C--:B------:R-:W-:Y:S01]  /*1a20*/  FFMA R7, R98, R113.reuse, R7 ;  /* 0x0000007162077223 */ /* 0x080fe20000000007 */
[-C--:B------:R-:W-:Y:S01]  /*1a30*/  FFMA R6, R97, R113.reuse, R6 ;  /* 0x0000007161067223 */ /* 0x080fe20000000006 */
[-C--:B------:R-:W-:Y:S01]  /*1a40*/  FFMA R5, R96, R113.reuse, R5 ;  /* 0x0000007160057223 */ /* 0x080fe20000000005 */
[----:B------:R-:W2:Y:S01]  /*1a50*/  LDS R106, [R62+UR4+-0x2d0] ;  /* 0xfffd30043e6a7984 */ /* 0x000ea20008000800 */
[-C--:B------:R-:W-:Y:S01]  /*1a60*/  FFMA R4, R95, R113.reuse, R4 ;  /* 0x000000715f047223 */ /* 0x080fe20000000004 */
[----:B------:R-:W-:-:S02]  /*1a70*/  FFMA R3, R94, R113, R3 ;  /* 0x000000715e037223 */ /* 0x000fc40000000003 */
[----:B------:R-:W3:Y:S04]  /*1a80*/  LDS R111, [R62+UR4+-0x2ac] ;  /* 0xfffd54043e6f7984 */ /* 0x000ee80008000800 */
[----:B------:R-:W4:Y:S04]  /*1a90*/  LDS R109, [R62+UR4+-0x318] ;  /* 0xfffce8043e6d7984 */ /* 0x000f280008000800 */
[----:B------:R-:W5:Y:S04]  /*1aa0*/  LDS R110, [R62+UR4+-0x288] ;  /* 0xfffd78043e6e7984 */ /* 0x000f680008000800 */
[----:B------:R-:W-:Y:S04]  /*1ab0*/  LDS R91, [R60+UR5+0x1c8] ;  /* 0x0001c8053c5b7984 */ /* 0x000fe80008000800 */
[----:B------:R-:W-:Y:S04]  /*1ac0*/  LDS R93, [R60+UR5+0x1cc] ;  /* 0x0001cc053c5d7984 */ /* 0x000fe80008000800 */
[----:B------:R-:W5:Y:S04]  /*1ad0*/  LDS R112, [R62+UR4+-0x378] ;  /* 0xfffc88043e707984 */ /* 0x000f680008000800 */
[----:B------:R-:W5:Y:S01]  /*1ae0*/  LDS R92, [R60+UR5+0x1d0] ;  /* 0x0001d0053c5c7984 */ /* 0x000f620008000800 */
[-C--:B0-----:R-:W-:Y:S01]  /*1af0*/  FFMA R33, R100, R108.reuse, R33 ;  /* 0x0000006c64217223 */ /* 0x081fe20000000021 */
[-C--:B------:R-:W-:Y:S01]  /*1b00*/  FFMA R32, R99, R108.reuse, R32 ;  /* 0x0000006c63207223 */ /* 0x080fe20000000020 */
[-C--:B------:R-:W-:Y:S01]  /*1b10*/  FFMA R34, R101, R108.reuse, R34 ;  /* 0x0000006c65227223 */ /* 0x080fe20000000022 */
[-C--:B------:R-:W-:Y:S01]  /*1b20*/  FFMA R31, R98, R108.reuse, R31 ;  /* 0x0000006c621f7223 */ /* 0x080fe2000000001f */
[-C--:B-1----:R-:W-:Y:S01]  /*1b30*/  FFMA R25, R100, R107.reuse, R25 ;  /* 0x0000006b64197223 */ /* 0x082fe20000000019 */
[----:B------:R-:W-:Y:S01]  /*1b40*/  FFMA R24, R99, R107, R24 ;  /* 0x0000006b63187223 */ /* 0x000fe20000000018 */
[-C--:B------:R-:W-:Y:S01]  /*1b50*/  FFMA R30, R97, R108.reuse, R30 ;  /* 0x0000006c611e7223 */ /* 0x080fe2000000001e */
[----:B------:R-:W-:Y:S01]  /*1b60*/  FFMA R29, R96, R108, R29 ;  /* 0x0000006c601d7223 */ /* 0x000fe2000000001d */
[-C--:B--2---:R-:W-:Y:S01]  /*1b70*/  FFMA R17, R100, R106.reuse, R17 ;  /* 0x0000006a64117223 */ /* 0x084fe20000000011 */
[----:B------:R-:W-:Y:S01]  /*1b80*/  FFMA R16, R99, R106, R16 ;  /* 0x0000006a63107223 */ /* 0x000fe20000000010 */
[-C--:B------:R-:W-:Y:S01]  /*1b90*/  FFMA R28, R95, R108.reuse, R28 ;  /* 0x0000006c5f1c7223 */ /* 0x080fe2000000001c */
[----:B------:R-:W-:Y:S01]  /*1ba0*/  FFMA R27, R94, R108, R27 ;  /* 0x0000006c5e1b7223 */ /* 0x000fe2000000001b */
[-C--:B---3--:R-:W-:Y:S01]  /*1bb0*/  FFMA R0, R100, R111.reuse, R0 ;  /* 0x0000006f64007223 */ /* 0x088fe20000000000 */
[----:B------:R-:W-:Y:S01]  /*1bc0*/  FFMA R73, R99, R111, R73 ;  /* 0x0000006f63497223 */ /* 0x000fe20000000049 */
[-C--:B------:R-:W-:Y:S01]  /*1bd0*/  FFMA R26, R101, R107.reuse, R26 ;  /* 0x0000006b651a7223 */ /* 0x080fe2000000001a */
[----:B------:R-:W-:Y:S01]  /*1be0*/  FFMA R23, R98, R107, R23 ;  /* 0x0000006b62177223 */ /* 0x000fe20000000017 */
[-C--:B----4-:R-:W-:Y:S01]  /*1bf0*/  FFMA R80, R100, R109.reuse, R80 ;  /* 0x0000006d64507223 */ /* 0x090fe20000000050 */
[----:B------:R-:W-:Y:S01]  /*1c00*/  FFMA R81, R99, R109, R81 ;  /* 0x0000006d63517223 */ /* 0x000fe20000000051 */
[-C--:B------:R-:W-:Y:S01]  /*1c10*/  FFMA R22, R97, R107.reuse, R22 ;  /* 0x0000006b61167223 */ /* 0x080fe20000000016 */
[-C--:B------:R-:W-:Y:S01]  /*1c20*/  FFMA R21, R96, R107.reuse, R21 ;  /* 0x0000006b60157223 */ /* 0x080fe20000000015 */
[-C--:B-----5:R-:W-:Y:S01]  /*1c30*/  FFMA R88, R100, R110.reuse, R88 ;  /* 0x0000006e64587223 */ /* 0x0a0fe20000000058 */
[----:B------:R-:W-:Y:S01]  /*1c40*/  FFMA R89, R99, R110, R89 ;  /* 0x0000006e63597223 */ /* 0x000fe20000000059 */
[-C--:B------:R-:W-:Y:S01]  /*1c50*/  FFMA R20, R95, R107.reuse, R20 ;  /* 0x0000006b5f147223 */ /* 0x080fe20000000014 */
[----:B------:R-:W-:Y:S01]  /*1c60*/  FFMA R19, R94, R107, R19 ;  /* 0x0000006b5e137223 */ /* 0x000fe20000000013 */
        /* <DEDUP_REMOVED lines=10> */
[CC--:B------:R-:W-:Y:S01]  /*1d10*/  FFMA R85, R95.reuse, R109.reuse, R85 ;  /* 0x0000006d5f557223 */ /* 0x0c0fe20000000055 */
[C---:B------:R-:W-:Y:S01]  /*1d20*/  FFMA R86, R94.reuse, R109, R86 ;  /* 0x0000006d5e567223 */ /* 0x040fe20000000056 */
[-C--:B------:R-:W-:Y:S01]  /*1d30*/  FFMA R99, R95, R110.reuse, R103 ;  /* 0x0000006e5f637223 */ /* 0x080fe20000000067 */
[-C--:B------:R-:W-:Y:S01]  /*1d40*/  FFMA R100, R94, R110.reuse, R102 ;  /* 0x0000006e5e647223 */ /* 0x080fe20000000066 */
[----:B------:R-:W0:Y:S01]  /*1d50*/  LDS R63, [R60+UR5+0x1d4] ;  /* 0x0001d4053c3f7984 */ /* 0x000e220008000800 */
[----:B------:R-:W-:Y:S01]  /*1d60*/  UIADD3 UR5, UPT, UPT, UR5, 0x4, URZ ;  /* 0x0000000405057890 */ /* 0x000fe2000fffe0ff */
[-C--:B------:R-:W-:Y:S01]  /*1d70*/  FFMA R2, R101, R111.reuse, R2 ;  /* 0x0000006f65027223 */ /* 0x080fe20000000002 */
[-C--:B------:R-:W-:Y:S01]  /*1d80*/  FFMA R74, R98, R111.reuse, R74 ;  /* 0x0000006f624a7223 */ /* 0x080fe2000000004a */
[----:B------:R-:W1:Y:S01]  /*1d90*/  LDS R108, [R62+UR4+-0x2e8] ;  /* 0xfffd18043e6c7984 */ /* 0x000e620008000800 */
[----:B------:R-:W-:Y:S01]  /*1da0*/  UISETP.NE.AND UP0, UPT, UR5, 0x39c, UPT ;  /* 0x0000039c0500788c */ /* 0x000fe2000bf05270 */
[-C--:B------:R-:W-:Y:S01]  /*1db0*/  FFMA R75, R97, R111.reuse, R75 ;  /* 0x0000006f614b7223 */ /* 0x080fe2000000004b */
[-C--:B------:R-:W-:Y:S01]  /*1dc0*/  FFMA R76, R96, R111.reuse, R76 ;  /* 0x0000006f604c7223 */ /* 0x080fe2000000004c */
[----:B------:R-:W2:Y:S01]  /*1dd0*/  LDS R107, [R62+UR4+-0x354] ;  /* 0xfffcac043e6b7984 */ /* 0x000ea20008000800 */
[-C--:B------:R-:W-:Y:S01]  /*1de0*/  FFMA R77, R95, R111.reuse, R77 ;  /* 0x0000006f5f4d7223 */ /* 0x080fe2000000004d */
[-C--:B------:R-:W-:Y:S01]  /*1df0*/  FFMA R87, R101, R110.reuse, R87 ;  /* 0x0000006e65577223 */ /* 0x080fe20000000057 */
[-C--:B------:R-:W-:Y:S01]  /*1e00*/  FFMA R90, R98, R110.reuse, R90 ;  /* 0x0000006e625a7223 */ /* 0x080fe2000000005a */
[----:B------:R-:W3:Y:S01]  /*1e10*/  LDS R106, [R62+UR4+-0x2c4] ;  /* 0xfffd3c043e6a7984 */ /* 0x000ee20008000800 */
[----:B------:R-:W-:Y:S01]  /*1e20*/  FFMA R78, R94, R111, R78 ;  /* 0x0000006f5e4e7223 */ /* 0x000fe2000000004e */
[-C--:B------:R-:W-:Y:S01]  /*1e30*/  FFMA R101, R97, R110.reuse, R105 ;  /* 0x0000006e61657223 */ /* 0x080fe20000000069 */
[----:B------:R-:W-:Y:S01]  /*1e40*/  FFMA R98, R96, R110, R104 ;  /* 0x0000006e60627223 */ /* 0x000fe20000000068 */
[----:B------:R-:W4:Y:S01]  /*1e50*/  LDS R109, [R62+UR4+-0x330] ;  /* 0xfffcd0043e6d7984 */ /* 0x000f220008000800 */
[-C--:B------:R-:W-:Y:S01]  /*1e60*/  FFMA R38, R91, R112.reuse, R38 ;  /* 0x000000705b267223 */ /* 0x080fe20000000026 */
[-C--:B------:R-:W-:Y:S01]  /*1e70*/  FFMA R37, R93, R112.reuse, R37 ;  /* 0x000000705d257223 */ /* 0x080fe20000000025 */
[-C--:B------:R-:W-:Y:S01]  /*1e80*/  FFMA R36, R92, R112.reuse, R36 ;  /* 0x000000705c247223 */ /* 0x080fe20000000024 */
[----:B------:R-:W5:Y:S01]  /*1e90*/  LDS R103, [R62+UR4+-0x2a0] ;  /* 0xfffd60043e677984 */ /* 0x000f620008000800 */
[-C--:B------:R-:W-:Y:S01]  /*1ea0*/  FFMA R42, R97, R112.reuse, R42 ;  /* 0x00000070612a7223 */ /* 0x080fe2000000002a */
[-C--:B------:R-:W-:Y:S01]  /*1eb0*/  FFMA R41, R96, R112.reuse, R41 ;  /* 0x0000007060297223 */ /* 0x080fe20000000029 */
[-C--:B------:R-:W-:Y:S01]  /*1ec0*/  FFMA R40, R95, R112.reuse, R40 ;  /* 0x000000705f287223 */ /* 0x080fe20000000028 */
[----:B------:R-:W5:Y:S01]  /*1ed0*/  LDS R102, [R62+UR4+-0x30c] ;  /* 0xfffcf4043e667984 */ /* 0x000f620008000800 */
[----:B------:R-:W-:-:S03]  /*1ee0*/  FFMA R39, R94, R112, R39 ;  /* 0x000000705e277223 */ /* 0x000fc60000000027 */
[----:B------:R-:W5:Y:S01]  /*1ef0*/  LDS R62, [R62+UR4+-0x27c] ;  /* 0xfffd84043e3e7984 */ /* 0x000f620008000800 */
[----:B0-----:R-:W-:Y:S01]  /*1f00*/  FFMA R35, R63, R112, R35 ;  /* 0x000000703f237223 */ /* 0x001fe20000000023 */
[-C--:B-1----:R-:W-:Y:S01]  /*1f10*/  FFMA R30, R91, R108.reuse, R30 ;  /* 0x0000006c5b1e7223 */ /* 0x082fe2000000001e */
[-C--:B------:R-:W-:Y:S01]  /*1f20*/  FFMA R29, R93, R108.reuse, R29 ;  /* 0x0000006c5d1d7223 */ /* 0x080fe2000000001d */
[CC--:B------:R-:W-:Y:S01]  /*1f30*/  FFMA R28, R92.reuse, R108.reuse, R28 ;  /* 0x0000006c5c1c7223 */ /* 0x0c0fe2000000001c */
[-C--:B------:R-:W-:Y:S01]  /*1f40*/  FFMA R34, R97, R108.reuse, R34 ;  /* 0x0000006c61227223 */ /* 0x080fe20000000022 */
[-C--:B--2---:R-:W-:Y:S01]  /*1f50*/  FFMA R22, R91, R107.reuse, R22 ;  /* 0x0000006b5b167223 */ /* 0x084fe20000000016 */
[-C--:B------:R-:W-:Y:S01]  /*1f60*/  FFMA R21, R93, R107.reuse, R21 ;  /* 0x0000006b5d157223 */ /* 0x080fe20000000015 */
[----:B------:R-:W-:Y:S01]  /*1f70*/  FFMA R20, R92, R107, R20 ;  /* 0x0000006b5c147223 */ /* 0x000fe20000000014 */
[----:B------:R-:W-:Y:S01]  /*1f80*/  FFMA R33, R96, R108, R33 ;  /* 0x0000006c60217223 */ /* 0x000fe20000000021 */
[-C--:B---3--:R-:W-:Y:S01]  /*1f90*/  FFMA R14, R91, R106.reuse, R14 ;  /* 0x0000006a5b0e7223 */ /* 0x088fe2000000000e */
[-C--:B------:R-:W-:Y:S01]  /*1fa0*/  FFMA R13, R93, R106.reuse, R13 ;  /* 0x0000006a5d0d7223 */ /* 0x080fe2000000000d */
[C---:B------:R-:W-:Y:S01]  /*1fb0*/  FFMA R12, R92.reuse, R106, R12 ;  /* 0x0000006a5c0c7223 */ /* 0x040fe2000000000c */
[-C--:B------:R-:W-:Y:S01]  /*1fc0*/  FFMA R32, R95, R108.reuse, R32 ;  /* 0x0000006c5f207223 */ /* 0x080fe20000000020 */
[-C--:B----4-:R-:W-:Y:S01]  /*1fd0*/  FFMA R6, R91, R109.reuse, R6 ;  /* 0x0000006d5b067223 */ /* 0x090fe20000000006 */
[-C--:B------:R-:W-:Y:S01]  /*1fe0*/  FFMA R5, R93, R109.reuse, R5 ;  /* 0x0000006d5d057223 */ /* 0x080fe20000000005 */
[----:B------:R-:W-:Y:S01]  /*1ff0*/  FFMA R4, R92, R109, R4 ;  /* 0x0000006d5c047223 */ /* 0x000fe20000000004 */
[-C--:B------:R-:W-:Y:S01]  /*2000*/  FFMA R31, R94, R108.reuse, R31 ;  /* 0x0000006c5e1f7223 */ /* 0x080fe2000000001f */
[-C--:B-----5:R-:W-:Y:S01]  /*2010*/  FFMA R75, R91, R103.reuse, R75 ;  /* 0x000000675b4b7223 */ /* 0x0a0fe2000000004b */
[-C--:B------:R-:W-:Y:S01]  /*2020*/  FFMA R76, R93, R103.reuse, R76 ;  /* 0x000000675d4c7223 */ /* 0x080fe2000000004c */
[----:B------:R-:W-:Y:S01]  /*2030*/  FFMA R77, R92, R103, R77 ;  /* 0x000000675c4d7223 */ /* 0x000fe2000000004d */
        /* <DEDUP_REMOVED lines=37> */
[----:B------:R-:W-:Y:S06]  /*2290*/  BRA.U UP0, `(.L_x_5) ;  /* 0xfffffff100507547 */ /* 0x000fec000b83ffff */
[----:B------:R-:W-:-:S04]  /*22a0*/  IADD3 R58, PT, PT, R58, 0x1, RZ ;  /* 0x000000013a3a7810 */ /* 0x000fc80007ffe0ff */
[----:B------:R-:W-:-:S13]  /*22b0*/  ISETP.NE.AND P4, PT, R58, 0x3, PT ;  /* 0x000000033a00780c */ /* 0x000fda0003f85270 */
[----:B------:R-:W-:Y:S05]  /*22c0*/  @P4 BRA `(.L_x_6) ;  /* 0xffffffe400cc4947 */ /* 0x000fea000383ffff */
[----:B------:R-:W0:Y:S01]  /*22d0*/  LDC.64 R48, c[0x0][0x390] ;  /* 0x0000e400ff307b82 */ /* 0x000e220000000a00 */
[----:B------:R-:W-:-:S05]  /*22e0*/  IMAD R43, R44, 0x62000, RZ ;  /* 0x000620002c2b7824 */ /* 0x000fca00078e02ff */
[----:B------:R-:W-:-:S04]  /*22f0*/  LOP3.LUT R46, R46, R43, RZ, 0xfc, !PT ;  /* 0x0000002b2e2e7212 */ /* 0x000fc800078efcff */
[----:B------:R-:W-:-:S05]  /*2300*/  IADD3 R47, PT, PT, R47, R46, RZ ;  /* 0x0000002e2f2f7210 */ /* 0x000fca0007ffe0ff */
[----:B0-----:R-:W-:-:S05]  /*2310*/  IMAD.WIDE.U32 R48, R47, 0x4, R48 ;  /* 0x000000042f307825 */ /* 0x001fca00078e0030 */
[----:B------:R-:W-:Y:S04]  /*2320*/  STG.E desc[UR6][R48.64], R42 ;  /* 0x0000002a30007986 */ /* 0x000fe8000c101906 */
        /* <DEDUP_REMOVED lines=62> */
[----:B------:R-:W-:Y:S01]  /*2710*/  STG.E desc[UR6][R48.64+0x15738c], R102 ;  /* 0x15738c6630007986 */ /* 0x000fe2000c101906 */
[----:B------:R-:W-:Y:S05]  /*2720*/  EXIT ;  /* 0x000000000000794d */ /* 0x000fea0003800000 */
.L_x_7:
[----:B------:R-:W-:-:S00]  /*2730*/  BRA `(.L_x_7) ;  /* 0xfffffffc00fc7947 */ /* 0x000fc0000383ffff */
[----:B------:R-:W-:-:S00]  /*2740*/  NOP ;  /* 0x0000000000007918 */ /* 0x000fc00000000000 */
        /* <DEDUP_REMOVED lines=11> */
.L_x_8:


//--------------------- .nv.shared.candidate0     --------------------------
	.section	.nv.shared.candidate0,"aw",@nobits
	.sectionflags	@""
	.align	4
.nv.shared.candidate0:
	.zero		3136


//--------------------- .nv.shared.reserved.0     --------------------------
	.section	.nv.shared.reserved.0,"aw",@nobits
	.weak		__nv_reservedSMEM_offset_0_alias
	.size		__nv_reservedSMEM_offset_0_alias, 0, 64
	.other		__nv_reservedSMEM_offset_0_alias,@"STO_CUDA_RESERVED_SHARED STV_DEFAULT"
__nv_reservedSMEM_offset_0_alias:
	.zero		0
	.zero		64


//--------------------- .nv.constant0.candidate0  --------------------------
	.section	.nv.constant0.candidate0,"a",@progbits
	.sectionflags	@""
	.align	4
.nv.constant0.candidate0:
	.zero		920


//--------------------- SYMBOLS --------------------------

	.type		.nv.reservedSmem.offset0,@object
	.size		.nv.reservedSmem.offset0,0x4
	.type		.nv.reservedSmem.cap,@object
	.size		.nv.reservedSmem.cap,0x4
